//
// Generated by NVIDIA NVVM Compiler
//
// Compiler Build ID: CL-36424714
// Cuda compilation tools, release 13.0, V13.0.88
// Based on NVVM 20.0.0
//

.version 9.0
.target sm_100
.address_size 64

	// .globl	_Z8calcDistPKfS0_iiPfi
.extern .func  (.param .b32 func_retval0) vprintf
(
	.param .b64 vprintf_param_0,
	.param .b64 vprintf_param_1
)
;
.global .align 1 .b8 $str[41] = {67, 65, 76, 67, 95, 77, 85, 58, 32, 105, 116, 32, 61, 32, 37, 100, 32, 60, 62, 32, 78, 69, 87, 95, 77, 85, 91, 37, 100, 44, 32, 37, 100, 93, 32, 61, 32, 37, 102, 10};
.extern .shared .align 16 .b8 _clusters[];

.visible .entry _Z8calcDistPKfS0_iiPfi(
	.param .u64 .ptr .align 1 _Z8calcDistPKfS0_iiPfi_param_0,
	.param .u64 .ptr .align 1 _Z8calcDistPKfS0_iiPfi_param_1,
	.param .u32 _Z8calcDistPKfS0_iiPfi_param_2,
	.param .u32 _Z8calcDistPKfS0_iiPfi_param_3,
	.param .u64 .ptr .align 1 _Z8calcDistPKfS0_iiPfi_param_4,
	.param .u32 _Z8calcDistPKfS0_iiPfi_param_5
)
{
	.reg .pred 	%p<12>;
	.reg .b32 	%r<38>;
	.reg .b32 	%f<117>;
	.reg .b64 	%rd<31>;

	ld.param.u64 	%rd11, [_Z8calcDistPKfS0_iiPfi_param_0];
	ld.param.u64 	%rd12, [_Z8calcDistPKfS0_iiPfi_param_1];
	ld.param.u32 	%r24, [_Z8calcDistPKfS0_iiPfi_param_2];
	ld.param.u32 	%r23, [_Z8calcDistPKfS0_iiPfi_param_3];
	ld.param.u64 	%rd13, [_Z8calcDistPKfS0_iiPfi_param_4];
	cvta.to.global.u64 	%rd1, %rd13;
	cvta.to.global.u64 	%rd2, %rd12;
	mov.u32 	%r25, %tid.x;
	mov.u32 	%r26, %ctaid.x;
	mov.u32 	%r27, %ntid.x;
	mad.lo.s32 	%r1, %r26, %r27, %r25;
	setp.ge.s32 	%p1, %r1, %r24;
	setp.lt.s32 	%p2, %r23, 1;
	or.pred  	%p3, %p1, %p2;
	@%p3 bra 	$L__BB0_13;
	cvta.to.global.u64 	%rd14, %rd11;
	mul.wide.s32 	%rd15, %r1, 4;
	add.s64 	%rd3, %rd14, %rd15;
	mul.lo.s32 	%r2, %r23, %r1;
	and.b32  	%r3, %r23, 15;
	setp.lt.u32 	%p4, %r23, 16;
	mov.b32 	%r34, 0;
	@%p4 bra 	$L__BB0_4;
	and.b32  	%r34, %r23, 2147483632;
	neg.s32 	%r32, %r34;
	add.s64 	%rd29, %rd2, 32;
	add.s64 	%rd5, %rd1, 32;
	mov.u32 	%r31, %r2;
$L__BB0_3:
	.pragma "nounroll";
	mul.wide.s32 	%rd16, %r31, 4;
	add.s64 	%rd17, %rd5, %rd16;
	ld.global.f32 	%f1, [%rd3];
	ld.global.f32 	%f2, [%rd29+-32];
	sub.f32 	%f3, %f1, %f2;
	abs.f32 	%f4, %f3;
	st.global.f32 	[%rd17+-32], %f4;
	ld.global.f32 	%f5, [%rd3];
	ld.global.f32 	%f6, [%rd29+-28];
	sub.f32 	%f7, %f5, %f6;
	abs.f32 	%f8, %f7;
	st.global.f32 	[%rd17+-28], %f8;
	ld.global.f32 	%f9, [%rd3];
	ld.global.f32 	%f10, [%rd29+-24];
	sub.f32 	%f11, %f9, %f10;
	abs.f32 	%f12, %f11;
	st.global.f32 	[%rd17+-24], %f12;
	ld.global.f32 	%f13, [%rd3];
	ld.global.f32 	%f14, [%rd29+-20];
	sub.f32 	%f15, %f13, %f14;
	abs.f32 	%f16, %f15;
	st.global.f32 	[%rd17+-20], %f16;
	ld.global.f32 	%f17, [%rd3];
	ld.global.f32 	%f18, [%rd29+-16];
	sub.f32 	%f19, %f17, %f18;
	abs.f32 	%f20, %f19;
	st.global.f32 	[%rd17+-16], %f20;
	ld.global.f32 	%f21, [%rd3];
	ld.global.f32 	%f22, [%rd29+-12];
	sub.f32 	%f23, %f21, %f22;
	abs.f32 	%f24, %f23;
	st.global.f32 	[%rd17+-12], %f24;
	ld.global.f32 	%f25, [%rd3];
	ld.global.f32 	%f26, [%rd29+-8];
	sub.f32 	%f27, %f25, %f26;
	abs.f32 	%f28, %f27;
	st.global.f32 	[%rd17+-8], %f28;
	ld.global.f32 	%f29, [%rd3];
	ld.global.f32 	%f30, [%rd29+-4];
	sub.f32 	%f31, %f29, %f30;
	abs.f32 	%f32, %f31;
	st.global.f32 	[%rd17+-4], %f32;
	ld.global.f32 	%f33, [%rd3];
	ld.global.f32 	%f34, [%rd29];
	sub.f32 	%f35, %f33, %f34;
	abs.f32 	%f36, %f35;
	st.global.f32 	[%rd17], %f36;
	ld.global.f32 	%f37, [%rd3];
	ld.global.f32 	%f38, [%rd29+4];
	sub.f32 	%f39, %f37, %f38;
	abs.f32 	%f40, %f39;
	st.global.f32 	[%rd17+4], %f40;
	ld.global.f32 	%f41, [%rd3];
	ld.global.f32 	%f42, [%rd29+8];
	sub.f32 	%f43, %f41, %f42;
	abs.f32 	%f44, %f43;
	st.global.f32 	[%rd17+8], %f44;
	ld.global.f32 	%f45, [%rd3];
	ld.global.f32 	%f46, [%rd29+12];
	sub.f32 	%f47, %f45, %f46;
	abs.f32 	%f48, %f47;
	st.global.f32 	[%rd17+12], %f48;
	ld.global.f32 	%f49, [%rd3];
	ld.global.f32 	%f50, [%rd29+16];
	sub.f32 	%f51, %f49, %f50;
	abs.f32 	%f52, %f51;
	st.global.f32 	[%rd17+16], %f52;
	ld.global.f32 	%f53, [%rd3];
	ld.global.f32 	%f54, [%rd29+20];
	sub.f32 	%f55, %f53, %f54;
	abs.f32 	%f56, %f55;
	st.global.f32 	[%rd17+20], %f56;
	ld.global.f32 	%f57, [%rd3];
	ld.global.f32 	%f58, [%rd29+24];
	sub.f32 	%f59, %f57, %f58;
	abs.f32 	%f60, %f59;
	st.global.f32 	[%rd17+24], %f60;
	ld.global.f32 	%f61, [%rd3];
	ld.global.f32 	%f62, [%rd29+28];
	sub.f32 	%f63, %f61, %f62;
	abs.f32 	%f64, %f63;
	st.global.f32 	[%rd17+28], %f64;
	add.s32 	%r32, %r32, 16;
	add.s64 	%rd29, %rd29, 64;
	add.s32 	%r31, %r31, 16;
	setp.ne.s32 	%p5, %r32, 0;
	@%p5 bra 	$L__BB0_3;
$L__BB0_4:
	setp.eq.s32 	%p6, %r3, 0;
	@%p6 bra 	$L__BB0_13;
	and.b32  	%r11, %r23, 7;
	setp.lt.u32 	%p7, %r3, 8;
	@%p7 bra 	$L__BB0_7;
	ld.global.f32 	%f65, [%rd3];
	mul.wide.u32 	%rd18, %r34, 4;
	add.s64 	%rd19, %rd2, %rd18;
	ld.global.f32 	%f66, [%rd19];
	sub.f32 	%f67, %f65, %f66;
	abs.f32 	%f68, %f67;
	add.s32 	%r29, %r34, %r2;
	mul.wide.s32 	%rd20, %r29, 4;
	add.s64 	%rd21, %rd1, %rd20;
	st.global.f32 	[%rd21], %f68;
	ld.global.f32 	%f69, [%rd3];
	ld.global.f32 	%f70, [%rd19+4];
	sub.f32 	%f71, %f69, %f70;
	abs.f32 	%f72, %f71;
	st.global.f32 	[%rd21+4], %f72;
	ld.global.f32 	%f73, [%rd3];
	ld.global.f32 	%f74, [%rd19+8];
	sub.f32 	%f75, %f73, %f74;
	abs.f32 	%f76, %f75;
	st.global.f32 	[%rd21+8], %f76;
	ld.global.f32 	%f77, [%rd3];
	ld.global.f32 	%f78, [%rd19+12];
	sub.f32 	%f79, %f77, %f78;
	abs.f32 	%f80, %f79;
	st.global.f32 	[%rd21+12], %f80;
	ld.global.f32 	%f81, [%rd3];
	ld.global.f32 	%f82, [%rd19+16];
	sub.f32 	%f83, %f81, %f82;
	abs.f32 	%f84, %f83;
	st.global.f32 	[%rd21+16], %f84;
	ld.global.f32 	%f85, [%rd3];
	ld.global.f32 	%f86, [%rd19+20];
	sub.f32 	%f87, %f85, %f86;
	abs.f32 	%f88, %f87;
	st.global.f32 	[%rd21+20], %f88;
	ld.global.f32 	%f89, [%rd3];
	ld.global.f32 	%f90, [%rd19+24];
	sub.f32 	%f91, %f89, %f90;
	abs.f32 	%f92, %f91;
	st.global.f32 	[%rd21+24], %f92;
	ld.global.f32 	%f93, [%rd3];
	ld.global.f32 	%f94, [%rd19+28];
	sub.f32 	%f95, %f93, %f94;
	abs.f32 	%f96, %f95;
	st.global.f32 	[%rd21+28], %f96;
	add.s32 	%r34, %r34, 8;
$L__BB0_7:
	setp.eq.s32 	%p8, %r11, 0;
	@%p8 bra 	$L__BB0_13;
	and.b32  	%r14, %r23, 3;
	setp.lt.u32 	%p9, %r11, 4;
	@%p9 bra 	$L__BB0_10;
	ld.global.f32 	%f97, [%rd3];
	mul.wide.u32 	%rd22, %r34, 4;
	add.s64 	%rd23, %rd2, %rd22;
	ld.global.f32 	%f98, [%rd23];
	sub.f32 	%f99, %f97, %f98;
	abs.f32 	%f100, %f99;
	add.s32 	%r30, %r34, %r2;
	mul.wide.s32 	%rd24, %r30, 4;
	add.s64 	%rd25, %rd1, %rd24;
	st.global.f32 	[%rd25], %f100;
	ld.global.f32 	%f101, [%rd3];
	ld.global.f32 	%f102, [%rd23+4];
	sub.f32 	%f103, %f101, %f102;
	abs.f32 	%f104, %f103;
	st.global.f32 	[%rd25+4], %f104;
	ld.global.f32 	%f105, [%rd3];
	ld.global.f32 	%f106, [%rd23+8];
	sub.f32 	%f107, %f105, %f106;
	abs.f32 	%f108, %f107;
	st.global.f32 	[%rd25+8], %f108;
	ld.global.f32 	%f109, [%rd3];
	ld.global.f32 	%f110, [%rd23+12];
	sub.f32 	%f111, %f109, %f110;
	abs.f32 	%f112, %f111;
	st.global.f32 	[%rd25+12], %f112;
	add.s32 	%r34, %r34, 4;
$L__BB0_10:
	setp.eq.s32 	%p10, %r14, 0;
	@%p10 bra 	$L__BB0_13;
	add.s32 	%r37, %r34, %r2;
	mul.wide.u32 	%rd26, %r34, 4;
	add.s64 	%rd30, %rd2, %rd26;
	neg.s32 	%r36, %r14;
$L__BB0_12:
	.pragma "nounroll";
	mul.wide.s32 	%rd27, %r37, 4;
	add.s64 	%rd28, %rd1, %rd27;
	ld.global.f32 	%f113, [%rd3];
	ld.global.f32 	%f114, [%rd30];
	sub.f32 	%f115, %f113, %f114;
	abs.f32 	%f116, %f115;
	st.global.f32 	[%rd28], %f116;
	add.s32 	%r37, %r37, 1;
	add.s64 	%rd30, %rd30, 4;
	add.s32 	%r36, %r36, 1;
	setp.ne.s32 	%p11, %r36, 0;
	@%p11 bra 	$L__BB0_12;
$L__BB0_13:
	ret;

}
	// .globl	_Z6calcMuPKfS0_S0_iifPfi
.visible .entry _Z6calcMuPKfS0_S0_iifPfi(
	.param .u64 .ptr .align 1 _Z6calcMuPKfS0_S0_iifPfi_param_0,
	.param .u64 .ptr .align 1 _Z6calcMuPKfS0_S0_iifPfi_param_1,
	.param .u64 .ptr .align 1 _Z6calcMuPKfS0_S0_iifPfi_param_2,
	.param .u32 _Z6calcMuPKfS0_S0_iifPfi_param_3,
	.param .u32 _Z6calcMuPKfS0_S0_iifPfi_param_4,
	.param .f32 _Z6calcMuPKfS0_S0_iifPfi_param_5,
	.param .u64 .ptr .align 1 _Z6calcMuPKfS0_S0_iifPfi_param_6,
	.param .u32 _Z6calcMuPKfS0_S0_iifPfi_param_7
)
{
	.local .align 8 .b8 	__local_depot1[24];
	.reg .b64 	%SP;
	.reg .b64 	%SPL;
	.reg .pred 	%p<38>;
	.reg .b32 	%r<52>;
	.reg .b32 	%f<151>;
	.reg .b64 	%rd<15>;
	.reg .b64 	%fd<2>;

	mov.u64 	%SPL, __local_depot1;
	cvta.local.u64 	%SP, %SPL;
	ld.param.u64 	%rd4, [_Z6calcMuPKfS0_S0_iifPfi_param_2];
	ld.param.u32 	%r16, [_Z6calcMuPKfS0_S0_iifPfi_param_3];
	ld.param.u32 	%r14, [_Z6calcMuPKfS0_S0_iifPfi_param_4];
	ld.param.f32 	%f22, [_Z6calcMuPKfS0_S0_iifPfi_param_5];
	ld.param.u64 	%rd3, [_Z6calcMuPKfS0_S0_iifPfi_param_6];
	ld.param.u32 	%r15, [_Z6calcMuPKfS0_S0_iifPfi_param_7];
	cvta.to.global.u64 	%rd1, %rd4;
	mov.u32 	%r17, %tid.x;
	mov.u32 	%r18, %ctaid.x;
	mov.u32 	%r19, %ntid.x;
	mad.lo.s32 	%r1, %r18, %r19, %r17;
	add.f32 	%f23, %f22, 0fBF800000;
	mov.f32 	%f24, 0f40000000;
	div.rn.f32 	%f1, %f24, %f23;
	setp.ge.s32 	%p1, %r1, %r16;
	setp.lt.s32 	%p2, %r14, 1;
	or.pred  	%p3, %p1, %p2;
	@%p3 bra 	$L__BB1_22;
	mul.lo.s32 	%r2, %r14, %r1;
	mul.f32 	%f25, %f1, 0f3F000000;
	cvt.rzi.f32.f32 	%f26, %f25;
	add.f32 	%f27, %f26, %f26;
	sub.f32 	%f28, %f1, %f27;
	abs.f32 	%f2, %f28;
	abs.f32 	%f3, %f1;
	cvt.rmi.f32.f32 	%f4, %f1;
	neg.s32 	%r3, %r14;
	cvta.to.global.u64 	%rd2, %rd3;
	mov.b32 	%r48, 0;
	add.u64 	%rd9, %SP, 0;
	mov.u64 	%rd11, $str;
$L__BB1_2:
	add.s32 	%r5, %r48, %r2;
	mul.wide.s32 	%rd5, %r5, 4;
	add.s64 	%rd6, %rd1, %rd5;
	ld.global.f32 	%f5, [%rd6];
	neg.s32 	%r50, %r48;
	mov.f32 	%f149, 0f00000000;
	mov.u32 	%r49, %r2;
	mov.u32 	%r51, %r3;
$L__BB1_3:
	setp.eq.s32 	%p4, %r50, 0;
	mov.f32 	%f148, 0f3F800000;
	@%p4 bra 	$L__BB1_13;
	setp.eq.f32 	%p5, %f1, 0f00000000;
	mul.wide.s32 	%rd7, %r49, 4;
	add.s64 	%rd8, %rd1, %rd7;
	ld.global.f32 	%f31, [%rd8];
	div.rn.f32 	%f7, %f5, %f31;
	abs.f32 	%f8, %f7;
	setp.lt.f32 	%p6, %f8, 0f00800000;
	mul.f32 	%f32, %f8, 0f4B800000;
	selp.f32 	%f33, %f32, %f8, %p6;
	selp.f32 	%f34, 0fC1C00000, 0f00000000, %p6;
	mov.b32 	%r21, %f33;
	add.s32 	%r22, %r21, -1060439283;
	and.b32  	%r23, %r22, -8388608;
	sub.s32 	%r24, %r21, %r23;
	mov.b32 	%f35, %r24;
	cvt.rn.f32.s32 	%f36, %r23;
	fma.rn.f32 	%f37, %f36, 0f34000000, %f34;
	add.f32 	%f38, %f35, 0fBF800000;
	add.f32 	%f39, %f35, 0f3F800000;
	rcp.approx.ftz.f32 	%f40, %f39;
	add.f32 	%f41, %f38, %f38;
	mul.f32 	%f42, %f41, %f40;
	mul.f32 	%f43, %f42, %f42;
	sub.f32 	%f44, %f38, %f42;
	add.f32 	%f45, %f44, %f44;
	neg.f32 	%f46, %f42;
	fma.rn.f32 	%f47, %f46, %f38, %f45;
	mul.rn.f32 	%f48, %f40, %f47;
	fma.rn.f32 	%f49, %f43, 0f3A2C32E4, 0f3B52E7DB;
	fma.rn.f32 	%f50, %f49, %f43, 0f3C93BB73;
	fma.rn.f32 	%f51, %f50, %f43, 0f3DF6384F;
	mul.rn.f32 	%f52, %f51, %f43;
	fma.rn.f32 	%f53, %f42, 0f3FB8AA3B, %f37;
	sub.f32 	%f54, %f37, %f53;
	fma.rn.f32 	%f55, %f42, 0f3FB8AA3B, %f54;
	fma.rn.f32 	%f56, %f48, 0f3FB8AA3B, %f55;
	fma.rn.f32 	%f57, %f42, 0f32A55E34, %f56;
	mul.f32 	%f58, %f52, 0f40400000;
	fma.rn.f32 	%f59, %f58, %f48, %f57;
	fma.rn.f32 	%f60, %f52, %f42, %f59;
	add.rn.f32 	%f61, %f53, %f60;
	neg.f32 	%f62, %f53;
	add.rn.f32 	%f63, %f61, %f62;
	neg.f32 	%f64, %f63;
	add.rn.f32 	%f65, %f60, %f64;
	mul.rn.f32 	%f66, %f61, %f1;
	neg.f32 	%f67, %f66;
	fma.rn.f32 	%f68, %f61, %f1, %f67;
	fma.rn.f32 	%f69, %f65, %f1, %f68;
	cvt.rni.f32.f32 	%f70, %f66;
	sub.f32 	%f71, %f66, %f70;
	add.f32 	%f72, %f71, %f69;
	fma.rn.f32 	%f73, %f72, 0f391FCB8E, 0f3AAF85ED;
	fma.rn.f32 	%f74, %f73, %f72, 0f3C1D9856;
	fma.rn.f32 	%f75, %f74, %f72, 0f3D6357BB;
	fma.rn.f32 	%f76, %f75, %f72, 0f3E75FDEC;
	fma.rn.f32 	%f77, %f76, %f72, 0f3F317218;
	fma.rn.f32 	%f78, %f77, %f72, 0f3F800000;
	cvt.rzi.s32.f32 	%r25, %f70;
	setp.gt.f32 	%p7, %f70, 0f00000000;
	selp.b32 	%r26, 0, -2097152000, %p7;
	add.s32 	%r27, %r26, 2130706432;
	mov.b32 	%f79, %r27;
	mul.f32 	%f80, %f78, %f79;
	shl.b32 	%r28, %r25, 23;
	sub.s32 	%r29, %r28, %r26;
	mov.b32 	%f81, %r29;
	mul.f32 	%f82, %f80, %f81;
	abs.f32 	%f83, %f66;
	setp.gt.f32 	%p8, %f83, 0f43180000;
	setp.lt.f32 	%p9, %f66, 0f00000000;
	selp.f32 	%f84, 0f00000000, 0f7F800000, %p9;
	selp.f32 	%f9, %f84, %f82, %p8;
	setp.eq.f32 	%p10, %f7, 0f3F800000;
	or.pred  	%p11, %p5, %p10;
	@%p11 bra 	$L__BB1_12;
	setp.num.f32 	%p12, %f3, %f3;
	setp.num.f32 	%p13, %f8, %f8;
	and.pred  	%p14, %p13, %p12;
	@%p14 bra 	$L__BB1_7;
	add.rn.f32 	%f148, %f7, %f1;
	bra.uni 	$L__BB1_12;
$L__BB1_7:
	setp.neu.f32 	%p15, %f7, 0f00000000;
	setp.neu.f32 	%p16, %f8, 0f7F800000;
	and.pred  	%p17, %p15, %p16;
	@%p17 bra 	$L__BB1_9;
	setp.lt.f32 	%p24, %f1, 0f00000000;
	setp.neu.f32 	%p25, %f2, 0f3F800000;
	add.f32 	%f88, %f7, %f7;
	mov.b32 	%r30, %f88;
	xor.b32  	%r31, %r30, 2139095040;
	selp.b32 	%r32, %r31, %r30, %p24;
	and.b32  	%r33, %r32, 2147483647;
	selp.b32 	%r34, %r33, %r32, %p25;
	mov.b32 	%f148, %r34;
	bra.uni 	$L__BB1_12;
$L__BB1_9:
	setp.eq.f32 	%p18, %f3, 0f7F800000;
	setp.eq.f32 	%p19, %f7, 0fBF800000;
	and.pred  	%p20, %p19, %p18;
	@%p20 bra 	$L__BB1_12;
	setp.geu.f32 	%p21, %f7, 0f00000000;
	mov.f32 	%f148, %f9;
	@%p21 bra 	$L__BB1_12;
	setp.neu.f32 	%p22, %f1, %f4;
	setp.neu.f32 	%p23, %f2, 0f3F800000;
	neg.f32 	%f86, %f9;
	selp.f32 	%f87, %f9, %f86, %p23;
	selp.f32 	%f148, 0f7FFFFFFF, %f87, %p22;
$L__BB1_12:
	add.f32 	%f149, %f149, %f148;
$L__BB1_13:
	add.s32 	%r51, %r51, 1;
	setp.ne.s32 	%p26, %r51, 0;
	add.s32 	%r50, %r50, 1;
	add.s32 	%r49, %r49, 1;
	@%p26 bra 	$L__BB1_3;
	cvt.f64.f32 	%fd1, %f149;
	cvta.to.local.u64 	%rd10, %rd9;
	st.local.v2.u32 	[%rd10], {%r15, %r1};
	st.local.u32 	[%rd10+8], %r48;
	st.local.f64 	[%rd10+16], %fd1;
	cvta.global.u64 	%rd12, %rd11;
	{ // callseq 0, 0
	.param .b64 param0;
	st.param.b64 	[param0], %rd12;
	.param .b64 param1;
	st.param.b64 	[param1], %rd9;
	.param .b32 retval0;
	call.uni (retval0), 
	vprintf, 
	(
	param0, 
	param1
	);
	ld.param.b32 	%r35, [retval0];
	} // callseq 0
	abs.f32 	%f16, %f149;
	setp.lt.f32 	%p27, %f16, 0f00800000;
	mul.f32 	%f90, %f16, 0f4B800000;
	selp.f32 	%f91, %f90, %f16, %p27;
	selp.f32 	%f92, 0fC1C00000, 0f00000000, %p27;
	mov.b32 	%r37, %f91;
	add.s32 	%r38, %r37, -1060439283;
	and.b32  	%r39, %r38, -8388608;
	sub.s32 	%r40, %r37, %r39;
	mov.b32 	%f93, %r40;
	cvt.rn.f32.s32 	%f94, %r39;
	fma.rn.f32 	%f95, %f94, 0f34000000, %f92;
	add.f32 	%f96, %f93, 0fBF800000;
	add.f32 	%f97, %f93, 0f3F800000;
	rcp.approx.ftz.f32 	%f98, %f97;
	add.f32 	%f99, %f96, %f96;
	mul.f32 	%f100, %f99, %f98;
	mul.f32 	%f101, %f100, %f100;
	sub.f32 	%f102, %f96, %f100;
	add.f32 	%f103, %f102, %f102;
	neg.f32 	%f104, %f100;
	fma.rn.f32 	%f105, %f104, %f96, %f103;
	mul.rn.f32 	%f106, %f98, %f105;
	fma.rn.f32 	%f107, %f101, 0f3A2C32E4, 0f3B52E7DB;
	fma.rn.f32 	%f108, %f107, %f101, 0f3C93BB73;
	fma.rn.f32 	%f109, %f108, %f101, 0f3DF6384F;
	mul.rn.f32 	%f110, %f109, %f101;
	fma.rn.f32 	%f111, %f100, 0f3FB8AA3B, %f95;
	sub.f32 	%f112, %f95, %f111;
	fma.rn.f32 	%f113, %f100, 0f3FB8AA3B, %f112;
	fma.rn.f32 	%f114, %f106, 0f3FB8AA3B, %f113;
	fma.rn.f32 	%f115, %f100, 0f32A55E34, %f114;
	mul.f32 	%f116, %f110, 0f40400000;
	fma.rn.f32 	%f117, %f116, %f106, %f115;
	fma.rn.f32 	%f118, %f110, %f100, %f117;
	add.rn.f32 	%f119, %f111, %f118;
	neg.f32 	%f120, %f111;
	add.rn.f32 	%f121, %f119, %f120;
	neg.f32 	%f122, %f121;
	add.rn.f32 	%f123, %f118, %f122;
	mov.f32 	%f124, 0fBF800000;
	mul.rn.f32 	%f125, %f119, %f124;
	neg.f32 	%f126, %f125;
	sub.f32 	%f127, %f126, %f119;
	sub.f32 	%f128, %f127, %f123;
	cvt.rni.f32.f32 	%f129, %f125;
	sub.f32 	%f130, %f125, %f129;
	add.f32 	%f131, %f130, %f128;
	fma.rn.f32 	%f132, %f131, 0f391FCB8E, 0f3AAF85ED;
	fma.rn.f32 	%f133, %f132, %f131, 0f3C1D9856;
	fma.rn.f32 	%f134, %f133, %f131, 0f3D6357BB;
	fma.rn.f32 	%f135, %f134, %f131, 0f3E75FDEC;
	fma.rn.f32 	%f136, %f135, %f131, 0f3F317218;
	fma.rn.f32 	%f137, %f136, %f131, 0f3F800000;
	cvt.rzi.s32.f32 	%r41, %f129;
	setp.gt.f32 	%p28, %f129, 0f00000000;
	selp.b32 	%r42, 0, -2097152000, %p28;
	add.s32 	%r43, %r42, 2130706432;
	mov.b32 	%f138, %r43;
	mul.f32 	%f139, %f137, %f138;
	shl.b32 	%r44, %r41, 23;
	sub.s32 	%r45, %r44, %r42;
	mov.b32 	%f140, %r45;
	mul.f32 	%f141, %f139, %f140;
	abs.f32 	%f142, %f125;
	setp.gt.f32 	%p29, %f142, 0f43180000;
	setp.lt.f32 	%p30, %f125, 0f00000000;
	selp.f32 	%f143, 0f00000000, 0f7F800000, %p30;
	selp.f32 	%f17, %f143, %f141, %p29;
	setp.eq.f32 	%p31, %f149, 0f3F800000;
	mov.f32 	%f150, 0f3F800000;
	@%p31 bra 	$L__BB1_21;
	setp.num.f32 	%p32, %f16, %f16;
	@%p32 bra 	$L__BB1_17;
	mov.f32 	%f145, 0fBF800000;
	add.rn.f32 	%f150, %f149, %f145;
	bra.uni 	$L__BB1_21;
$L__BB1_17:
	setp.neu.f32 	%p33, %f149, 0f00000000;
	setp.neu.f32 	%p34, %f16, 0f7F800000;
	and.pred  	%p35, %p33, %p34;
	@%p35 bra 	$L__BB1_19;
	add.f32 	%f144, %f149, %f149;
	mov.b32 	%r46, %f144;
	xor.b32  	%r47, %r46, 2139095040;
	mov.b32 	%f150, %r47;
	bra.uni 	$L__BB1_21;
$L__BB1_19:
	setp.geu.f32 	%p36, %f149, 0f00000000;
	mov.f32 	%f150, %f17;
	@%p36 bra 	$L__BB1_21;
	neg.f32 	%f150, %f17;
$L__BB1_21:
	mul.wide.s32 	%rd13, %r5, 4;
	add.s64 	%rd14, %rd2, %rd13;
	st.global.f32 	[%rd14], %f150;
	add.s32 	%r48, %r48, 1;
	setp.ne.s32 	%p37, %r48, %r14;
	@%p37 bra 	$L__BB1_2;
$L__BB1_22:
	ret;

}
	// .globl	_Z13reduceCentersPKfS0_iifP7Clusteri
.visible .entry _Z13reduceCentersPKfS0_iifP7Clusteri(
	.param .u64 .ptr .align 1 _Z13reduceCentersPKfS0_iifP7Clusteri_param_0,
	.param .u64 .ptr .align 1 _Z13reduceCentersPKfS0_iifP7Clusteri_param_1,
	.param .u32 _Z13reduceCentersPKfS0_iifP7Clusteri_param_2,
	.param .u32 _Z13reduceCentersPKfS0_iifP7Clusteri_param_3,
	.param .f32 _Z13reduceCentersPKfS0_iifP7Clusteri_param_4,
	.param .u64 .ptr .align 1 _Z13reduceCentersPKfS0_iifP7Clusteri_param_5,
	.param .u32 _Z13reduceCentersPKfS0_iifP7Clusteri_param_6
)
{
	.reg .pred 	%p<50>;
	.reg .b32 	%r<125>;
	.reg .b32 	%f<117>;
	.reg .b64 	%rd<33>;

	ld.param.u64 	%rd6, [_Z13reduceCentersPKfS0_iifP7Clusteri_param_0];
	ld.param.u64 	%rd7, [_Z13reduceCentersPKfS0_iifP7Clusteri_param_1];
	ld.param.u32 	%r49, [_Z13reduceCentersPKfS0_iifP7Clusteri_param_2];
	ld.param.u32 	%r50, [_Z13reduceCentersPKfS0_iifP7Clusteri_param_3];
	ld.param.f32 	%f12, [_Z13reduceCentersPKfS0_iifP7Clusteri_param_4];
	ld.param.u64 	%rd8, [_Z13reduceCentersPKfS0_iifP7Clusteri_param_5];
	cvta.to.global.u64 	%rd1, %rd8;
	mov.u32 	%r1, %tid.x;
	mov.u32 	%r2, %ntid.x;
	mov.u32 	%r3, %ctaid.x;
	mad.lo.s32 	%r4, %r2, %r3, %r1;
	setp.lt.s32 	%p1, %r50, 1;
	@%p1 bra 	$L__BB2_12;
	mul.lo.s32 	%r5, %r50, %r1;
	and.b32  	%r6, %r50, 7;
	setp.lt.u32 	%p2, %r50, 8;
	mov.b32 	%r113, 0;
	@%p2 bra 	$L__BB2_4;
	and.b32  	%r113, %r50, 2147483640;
	neg.s32 	%r111, %r113;
	shl.b32 	%r52, %r5, 3;
	mov.u32 	%r53, _clusters;
	add.s32 	%r54, %r52, %r53;
	add.s32 	%r110, %r54, 32;
$L__BB2_3:
	.pragma "nounroll";
	mov.f32 	%f13, 0f00000000;
	st.shared.v2.f32 	[%r110+-32], {%f13, %f13};
	st.shared.v2.f32 	[%r110+-24], {%f13, %f13};
	st.shared.v2.f32 	[%r110+-16], {%f13, %f13};
	st.shared.v2.f32 	[%r110+-8], {%f13, %f13};
	st.shared.v2.f32 	[%r110], {%f13, %f13};
	st.shared.v2.f32 	[%r110+8], {%f13, %f13};
	st.shared.v2.f32 	[%r110+16], {%f13, %f13};
	st.shared.v2.f32 	[%r110+24], {%f13, %f13};
	add.s32 	%r111, %r111, 8;
	add.s32 	%r110, %r110, 64;
	setp.ne.s32 	%p3, %r111, 0;
	@%p3 bra 	$L__BB2_3;
$L__BB2_4:
	setp.eq.s32 	%p4, %r6, 0;
	@%p4 bra 	$L__BB2_12;
	and.b32  	%r15, %r50, 3;
	setp.lt.u32 	%p5, %r6, 4;
	@%p5 bra 	$L__BB2_7;
	add.s32 	%r55, %r113, %r5;
	shl.b32 	%r56, %r55, 3;
	mov.u32 	%r57, _clusters;
	add.s32 	%r58, %r57, %r56;
	mov.f32 	%f14, 0f00000000;
	st.shared.v2.f32 	[%r58], {%f14, %f14};
	st.shared.v2.f32 	[%r58+8], {%f14, %f14};
	st.shared.v2.f32 	[%r58+16], {%f14, %f14};
	st.shared.v2.f32 	[%r58+24], {%f14, %f14};
	add.s32 	%r113, %r113, 4;
$L__BB2_7:
	setp.eq.s32 	%p6, %r15, 0;
	@%p6 bra 	$L__BB2_12;
	setp.eq.s32 	%p7, %r15, 1;
	@%p7 bra 	$L__BB2_10;
	add.s32 	%r59, %r113, %r5;
	shl.b32 	%r60, %r59, 3;
	mov.u32 	%r61, _clusters;
	add.s32 	%r62, %r61, %r60;
	mov.f32 	%f15, 0f00000000;
	st.shared.v2.f32 	[%r62], {%f15, %f15};
	st.shared.v2.f32 	[%r62+8], {%f15, %f15};
	add.s32 	%r113, %r113, 2;
$L__BB2_10:
	and.b32  	%r63, %r50, 1;
	setp.eq.b32 	%p8, %r63, 1;
	not.pred 	%p9, %p8;
	@%p9 bra 	$L__BB2_12;
	add.s32 	%r64, %r113, %r5;
	shl.b32 	%r65, %r64, 3;
	mov.u32 	%r66, _clusters;
	add.s32 	%r67, %r66, %r65;
	mov.f32 	%f16, 0f00000000;
	st.shared.v2.f32 	[%r67], {%f16, %f16};
$L__BB2_12:
	setp.ge.s32 	%p10, %r4, %r49;
	@%p10 bra 	$L__BB2_44;
	setp.lt.s32 	%p11, %r50, 1;
	@%p11 bra 	$L__BB2_24;
	mul.lo.s32 	%r115, %r50, %r4;
	mul.f32 	%f17, %f12, 0f3F000000;
	cvt.rzi.f32.f32 	%f18, %f17;
	add.f32 	%f19, %f18, %f18;
	sub.f32 	%f20, %f12, %f19;
	abs.f32 	%f1, %f20;
	abs.f32 	%f2, %f12;
	cvt.rmi.f32.f32 	%f3, %f12;
	cvta.to.global.u64 	%rd9, %rd6;
	mul.wide.s32 	%rd10, %r4, 4;
	add.s64 	%rd11, %rd9, %rd10;
	ld.global.f32 	%f4, [%rd11];
	neg.s32 	%r117, %r50;
	mul.lo.s32 	%r68, %r1, %r50;
	shl.b32 	%r69, %r68, 3;
	mov.u32 	%r70, _clusters;
	add.s32 	%r116, %r70, %r69;
	cvta.to.global.u64 	%rd2, %rd7;
$L__BB2_15:
	setp.eq.f32 	%p12, %f12, 0f00000000;
	mul.wide.s32 	%rd12, %r115, 4;
	add.s64 	%rd13, %rd2, %rd12;
	ld.global.f32 	%f5, [%rd13];
	abs.f32 	%f6, %f5;
	setp.lt.f32 	%p13, %f6, 0f00800000;
	mul.f32 	%f22, %f6, 0f4B800000;
	selp.f32 	%f23, %f22, %f6, %p13;
	selp.f32 	%f24, 0fC1C00000, 0f00000000, %p13;
	mov.b32 	%r71, %f23;
	add.s32 	%r72, %r71, -1060439283;
	and.b32  	%r73, %r72, -8388608;
	sub.s32 	%r74, %r71, %r73;
	mov.b32 	%f25, %r74;
	cvt.rn.f32.s32 	%f26, %r73;
	fma.rn.f32 	%f27, %f26, 0f34000000, %f24;
	add.f32 	%f28, %f25, 0fBF800000;
	add.f32 	%f29, %f25, 0f3F800000;
	rcp.approx.ftz.f32 	%f30, %f29;
	add.f32 	%f31, %f28, %f28;
	mul.f32 	%f32, %f31, %f30;
	mul.f32 	%f33, %f32, %f32;
	sub.f32 	%f34, %f28, %f32;
	add.f32 	%f35, %f34, %f34;
	neg.f32 	%f36, %f32;
	fma.rn.f32 	%f37, %f36, %f28, %f35;
	mul.rn.f32 	%f38, %f30, %f37;
	fma.rn.f32 	%f39, %f33, 0f3A2C32E4, 0f3B52E7DB;
	fma.rn.f32 	%f40, %f39, %f33, 0f3C93BB73;
	fma.rn.f32 	%f41, %f40, %f33, 0f3DF6384F;
	mul.rn.f32 	%f42, %f41, %f33;
	fma.rn.f32 	%f43, %f32, 0f3FB8AA3B, %f27;
	sub.f32 	%f44, %f27, %f43;
	fma.rn.f32 	%f45, %f32, 0f3FB8AA3B, %f44;
	fma.rn.f32 	%f46, %f38, 0f3FB8AA3B, %f45;
	fma.rn.f32 	%f47, %f32, 0f32A55E34, %f46;
	mul.f32 	%f48, %f42, 0f40400000;
	fma.rn.f32 	%f49, %f48, %f38, %f47;
	fma.rn.f32 	%f50, %f42, %f32, %f49;
	add.rn.f32 	%f51, %f43, %f50;
	neg.f32 	%f52, %f43;
	add.rn.f32 	%f53, %f51, %f52;
	neg.f32 	%f54, %f53;
	add.rn.f32 	%f55, %f50, %f54;
	mul.rn.f32 	%f56, %f51, %f12;
	neg.f32 	%f57, %f56;
	fma.rn.f32 	%f58, %f51, %f12, %f57;
	fma.rn.f32 	%f59, %f55, %f12, %f58;
	cvt.rni.f32.f32 	%f60, %f56;
	sub.f32 	%f61, %f56, %f60;
	add.f32 	%f62, %f61, %f59;
	fma.rn.f32 	%f63, %f62, 0f391FCB8E, 0f3AAF85ED;
	fma.rn.f32 	%f64, %f63, %f62, 0f3C1D9856;
	fma.rn.f32 	%f65, %f64, %f62, 0f3D6357BB;
	fma.rn.f32 	%f66, %f65, %f62, 0f3E75FDEC;
	fma.rn.f32 	%f67, %f66, %f62, 0f3F317218;
	fma.rn.f32 	%f68, %f67, %f62, 0f3F800000;
	cvt.rzi.s32.f32 	%r75, %f60;
	setp.gt.f32 	%p14, %f60, 0f00000000;
	selp.b32 	%r76, 0, -2097152000, %p14;
	add.s32 	%r77, %r76, 2130706432;
	mov.b32 	%f69, %r77;
	mul.f32 	%f70, %f68, %f69;
	shl.b32 	%r78, %r75, 23;
	sub.s32 	%r79, %r78, %r76;
	mov.b32 	%f71, %r79;
	mul.f32 	%f72, %f70, %f71;
	abs.f32 	%f73, %f56;
	setp.gt.f32 	%p15, %f73, 0f43180000;
	setp.lt.f32 	%p16, %f56, 0f00000000;
	selp.f32 	%f74, 0f00000000, 0f7F800000, %p16;
	selp.f32 	%f7, %f74, %f72, %p15;
	setp.eq.f32 	%p17, %f5, 0f3F800000;
	or.pred  	%p18, %p12, %p17;
	mov.f32 	%f116, 0f3F800000;
	@%p18 bra 	$L__BB2_23;
	setp.num.f32 	%p19, %f2, %f2;
	setp.num.f32 	%p20, %f6, %f6;
	and.pred  	%p21, %p20, %p19;
	@%p21 bra 	$L__BB2_18;
	add.rn.f32 	%f116, %f5, %f12;
	bra.uni 	$L__BB2_23;
$L__BB2_18:
	setp.neu.f32 	%p22, %f5, 0f00000000;
	setp.neu.f32 	%p23, %f6, 0f7F800000;
	and.pred  	%p24, %p22, %p23;
	@%p24 bra 	$L__BB2_20;
	setp.lt.f32 	%p31, %f12, 0f00000000;
	setp.neu.f32 	%p32, %f1, 0f3F800000;
	add.f32 	%f78, %f5, %f5;
	mov.b32 	%r80, %f78;
	xor.b32  	%r81, %r80, 2139095040;
	selp.b32 	%r82, %r81, %r80, %p31;
	and.b32  	%r83, %r82, 2147483647;
	selp.b32 	%r84, %r83, %r82, %p32;
	mov.b32 	%f116, %r84;
	bra.uni 	$L__BB2_23;
$L__BB2_20:
	setp.eq.f32 	%p25, %f2, 0f7F800000;
	setp.eq.f32 	%p26, %f5, 0fBF800000;
	and.pred  	%p27, %p26, %p25;
	@%p27 bra 	$L__BB2_23;
	setp.geu.f32 	%p28, %f5, 0f00000000;
	mov.f32 	%f116, %f7;
	@%p28 bra 	$L__BB2_23;
	setp.neu.f32 	%p29, %f12, %f3;
	setp.neu.f32 	%p30, %f1, 0f3F800000;
	neg.f32 	%f76, %f7;
	selp.f32 	%f77, %f7, %f76, %p30;
	selp.f32 	%f116, 0f7FFFFFFF, %f77, %p29;
$L__BB2_23:
	mul.f32 	%f79, %f116, %f4;
	st.shared.v2.f32 	[%r116], {%f79, %f116};
	add.s32 	%r117, %r117, 1;
	setp.ne.s32 	%p33, %r117, 0;
	add.s32 	%r116, %r116, 8;
	add.s32 	%r115, %r115, 1;
	@%p33 bra 	$L__BB2_15;
$L__BB2_24:
	setp.lt.s32 	%p34, %r50, 1;
	bar.sync 	0;
	@%p34 bra 	$L__BB2_32;
	mul.lo.s32 	%r29, %r50, %r1;
	mov.b32 	%r118, 0;
$L__BB2_26:
	setp.lt.u32 	%p35, %r2, 2;
	@%p35 bra 	$L__BB2_31;
	add.s32 	%r86, %r118, %r29;
	shl.b32 	%r87, %r86, 3;
	mov.u32 	%r88, _clusters;
	add.s32 	%r31, %r88, %r87;
	mov.u32 	%r119, %r2;
$L__BB2_28:
	shr.u32 	%r33, %r119, 1;
	setp.ge.u32 	%p36, %r1, %r33;
	@%p36 bra 	$L__BB2_30;
	add.s32 	%r89, %r33, %r1;
	mad.lo.s32 	%r90, %r89, %r50, %r118;
	shl.b32 	%r91, %r90, 3;
	add.s32 	%r93, %r88, %r91;
	ld.shared.v2.f32 	{%f80, %f81}, [%r93];
	ld.shared.v2.f32 	{%f82, %f83}, [%r31];
	add.f32 	%f84, %f80, %f82;
	add.f32 	%f85, %f81, %f83;
	st.shared.v2.f32 	[%r31], {%f84, %f85};
$L__BB2_30:
	bar.sync 	0;
	setp.gt.u32 	%p37, %r119, 3;
	mov.u32 	%r119, %r33;
	@%p37 bra 	$L__BB2_28;
$L__BB2_31:
	add.s32 	%r118, %r118, 1;
	setp.ne.s32 	%p38, %r118, %r50;
	@%p38 bra 	$L__BB2_26;
$L__BB2_32:
	setp.lt.s32 	%p39, %r50, 1;
	bar.sync 	0;
	setp.ne.s32 	%p40, %r1, 0;
	or.pred  	%p41, %p40, %p39;
	@%p41 bra 	$L__BB2_44;
	mul.lo.s32 	%r35, %r50, %r3;
	and.b32  	%r36, %r50, 7;
	setp.lt.u32 	%p42, %r50, 8;
	mov.b32 	%r123, 0;
	@%p42 bra 	$L__BB2_36;
	and.b32  	%r123, %r50, 2147483640;
	neg.s32 	%r121, %r123;
	mul.wide.u32 	%rd14, %r35, 8;
	add.s64 	%rd15, %rd14, %rd1;
	add.s64 	%rd32, %rd15, 32;
	mov.u32 	%r96, _clusters;
	add.s32 	%r120, %r96, 32;
$L__BB2_35:
	.pragma "nounroll";
	ld.shared.v4.f32 	{%f86, %f87, %f88, %f89}, [%r120+-32];
	st.global.f32 	[%rd32+-32], %f86;
	st.global.f32 	[%rd32+-28], %f87;
	st.global.f32 	[%rd32+-24], %f88;
	st.global.f32 	[%rd32+-20], %f89;
	ld.shared.v4.f32 	{%f90, %f91, %f92, %f93}, [%r120+-16];
	st.global.f32 	[%rd32+-16], %f90;
	st.global.f32 	[%rd32+-12], %f91;
	st.global.f32 	[%rd32+-8], %f92;
	st.global.f32 	[%rd32+-4], %f93;
	ld.shared.v4.f32 	{%f94, %f95, %f96, %f97}, [%r120];
	st.global.f32 	[%rd32], %f94;
	st.global.f32 	[%rd32+4], %f95;
	st.global.f32 	[%rd32+8], %f96;
	st.global.f32 	[%rd32+12], %f97;
	ld.shared.v4.f32 	{%f98, %f99, %f100, %f101}, [%r120+16];
	st.global.f32 	[%rd32+16], %f98;
	st.global.f32 	[%rd32+20], %f99;
	st.global.f32 	[%rd32+24], %f100;
	st.global.f32 	[%rd32+28], %f101;
	add.s32 	%r121, %r121, 8;
	add.s32 	%r120, %r120, 64;
	add.s64 	%rd32, %rd32, 64;
	setp.ne.s32 	%p43, %r121, 0;
	@%p43 bra 	$L__BB2_35;
$L__BB2_36:
	setp.eq.s32 	%p44, %r36, 0;
	@%p44 bra 	$L__BB2_44;
	and.b32  	%r44, %r50, 3;
	setp.lt.u32 	%p45, %r36, 4;
	@%p45 bra 	$L__BB2_39;
	shl.b32 	%r97, %r123, 3;
	mov.u32 	%r98, _clusters;
	add.s32 	%r99, %r98, %r97;
	ld.shared.v2.f32 	{%f102, %f103}, [%r99];
	add.s32 	%r100, %r123, %r35;
	mul.wide.u32 	%rd16, %r100, 8;
	add.s64 	%rd17, %rd1, %rd16;
	st.global.f32 	[%rd17], %f102;
	st.global.f32 	[%rd17+4], %f103;
	ld.shared.v2.f32 	{%f104, %f105}, [%r99+8];
	cvt.u64.u32 	%rd18, %r35;
	cvt.u64.u32 	%rd19, %r123;
	add.s64 	%rd20, %rd19, %rd18;
	shl.b64 	%rd21, %rd20, 3;
	add.s64 	%rd22, %rd1, %rd21;
	st.global.f32 	[%rd22+8], %f104;
	st.global.f32 	[%rd22+12], %f105;
	ld.shared.v2.f32 	{%f106, %f107}, [%r99+16];
	st.global.f32 	[%rd22+16], %f106;
	st.global.f32 	[%rd22+20], %f107;
	ld.shared.v2.f32 	{%f108, %f109}, [%r99+24];
	st.global.f32 	[%rd22+24], %f108;
	st.global.f32 	[%rd22+28], %f109;
	add.s32 	%r123, %r123, 4;
$L__BB2_39:
	setp.eq.s32 	%p46, %r44, 0;
	@%p46 bra 	$L__BB2_44;
	setp.eq.s32 	%p47, %r44, 1;
	@%p47 bra 	$L__BB2_42;
	shl.b32 	%r101, %r123, 3;
	mov.u32 	%r102, _clusters;
	add.s32 	%r103, %r102, %r101;
	ld.shared.v2.f32 	{%f110, %f111}, [%r103];
	add.s32 	%r104, %r123, %r35;
	mul.wide.u32 	%rd23, %r104, 8;
	add.s64 	%rd24, %rd1, %rd23;
	st.global.f32 	[%rd24], %f110;
	st.global.f32 	[%rd24+4], %f111;
	ld.shared.v2.f32 	{%f112, %f113}, [%r103+8];
	cvt.u64.u32 	%rd25, %r35;
	cvt.u64.u32 	%rd26, %r123;
	add.s64 	%rd27, %rd26, %rd25;
	shl.b64 	%rd28, %rd27, 3;
	add.s64 	%rd29, %rd1, %rd28;
	st.global.f32 	[%rd29+8], %f112;
	st.global.f32 	[%rd29+12], %f113;
	add.s32 	%r123, %r123, 2;
$L__BB2_42:
	and.b32  	%r105, %r50, 1;
	setp.eq.b32 	%p48, %r105, 1;
	not.pred 	%p49, %p48;
	@%p49 bra 	$L__BB2_44;
	shl.b32 	%r106, %r123, 3;
	mov.u32 	%r107, _clusters;
	add.s32 	%r108, %r107, %r106;
	ld.shared.v2.f32 	{%f114, %f115}, [%r108];
	add.s32 	%r109, %r123, %r35;
	mul.wide.u32 	%rd30, %r109, 8;
	add.s64 	%rd31, %rd1, %rd30;
	st.global.f32 	[%rd31], %f114;
	st.global.f32 	[%rd31+4], %f115;
$L__BB2_44:
	ret;

}
	// .globl	_Z19globalReduceCentersPK7ClusteriiPfi
.visible .entry _Z19globalReduceCentersPK7ClusteriiPfi(
	.param .u64 .ptr .align 1 _Z19globalReduceCentersPK7ClusteriiPfi_param_0,
	.param .u32 _Z19globalReduceCentersPK7ClusteriiPfi_param_1,
	.param .u32 _Z19globalReduceCentersPK7ClusteriiPfi_param_2,
	.param .u64 .ptr .align 1 _Z19globalReduceCentersPK7ClusteriiPfi_param_3,
	.param .u32 _Z19globalReduceCentersPK7ClusteriiPfi_param_4
)
{
	.reg .pred 	%p<27>;
	.reg .b32 	%r<109>;
	.reg .b32 	%f<110>;
	.reg .b64 	%rd<25>;

	ld.param.u64 	%rd8, [_Z19globalReduceCentersPK7ClusteriiPfi_param_0];
	ld.param.u32 	%r52, [_Z19globalReduceCentersPK7ClusteriiPfi_param_1];
	ld.param.u32 	%r51, [_Z19globalReduceCentersPK7ClusteriiPfi_param_2];
	ld.param.u64 	%rd9, [_Z19globalReduceCentersPK7ClusteriiPfi_param_3];
	cvta.to.global.u64 	%rd1, %rd8;
	cvta.to.global.u64 	%rd2, %rd9;
	mov.u32 	%r1, %tid.x;
	mov.u32 	%r2, %ntid.x;
	mov.u32 	%r53, %ctaid.x;
	mad.lo.s32 	%r3, %r2, %r53, %r1;
	setp.ge.s32 	%p1, %r3, %r52;
	@%p1 bra 	$L__BB3_34;
	setp.lt.s32 	%p2, %r51, 1;
	@%p2 bra 	$L__BB3_14;
	mul.lo.s32 	%r4, %r51, %r1;
	mul.lo.s32 	%r5, %r51, %r3;
	and.b32  	%r6, %r51, 15;
	setp.lt.u32 	%p3, %r51, 16;
	mov.b32 	%r97, 0;
	@%p3 bra 	$L__BB3_5;
	and.b32  	%r97, %r51, 2147483632;
	neg.s32 	%r95, %r97;
	shl.b32 	%r55, %r4, 3;
	mov.u32 	%r56, _clusters;
	add.s32 	%r57, %r55, %r56;
	add.s32 	%r94, %r57, 64;
	add.s64 	%rd3, %rd1, 64;
	mov.u32 	%r93, %r5;
$L__BB3_4:
	.pragma "nounroll";
	mul.wide.s32 	%rd10, %r93, 8;
	add.s64 	%rd11, %rd3, %rd10;
	ld.global.f32 	%f1, [%rd11+-64];
	ld.global.f32 	%f2, [%rd11+-60];
	st.shared.v2.f32 	[%r94+-64], {%f1, %f2};
	ld.global.f32 	%f3, [%rd11+-56];
	ld.global.f32 	%f4, [%rd11+-52];
	st.shared.v2.f32 	[%r94+-56], {%f3, %f4};
	ld.global.f32 	%f5, [%rd11+-48];
	ld.global.f32 	%f6, [%rd11+-44];
	st.shared.v2.f32 	[%r94+-48], {%f5, %f6};
	ld.global.f32 	%f7, [%rd11+-40];
	ld.global.f32 	%f8, [%rd11+-36];
	st.shared.v2.f32 	[%r94+-40], {%f7, %f8};
	ld.global.f32 	%f9, [%rd11+-32];
	ld.global.f32 	%f10, [%rd11+-28];
	st.shared.v2.f32 	[%r94+-32], {%f9, %f10};
	ld.global.f32 	%f11, [%rd11+-24];
	ld.global.f32 	%f12, [%rd11+-20];
	st.shared.v2.f32 	[%r94+-24], {%f11, %f12};
	ld.global.f32 	%f13, [%rd11+-16];
	ld.global.f32 	%f14, [%rd11+-12];
	st.shared.v2.f32 	[%r94+-16], {%f13, %f14};
	ld.global.f32 	%f15, [%rd11+-8];
	ld.global.f32 	%f16, [%rd11+-4];
	st.shared.v2.f32 	[%r94+-8], {%f15, %f16};
	ld.global.f32 	%f17, [%rd11];
	ld.global.f32 	%f18, [%rd11+4];
	st.shared.v2.f32 	[%r94], {%f17, %f18};
	ld.global.f32 	%f19, [%rd11+8];
	ld.global.f32 	%f20, [%rd11+12];
	st.shared.v2.f32 	[%r94+8], {%f19, %f20};
	ld.global.f32 	%f21, [%rd11+16];
	ld.global.f32 	%f22, [%rd11+20];
	st.shared.v2.f32 	[%r94+16], {%f21, %f22};
	ld.global.f32 	%f23, [%rd11+24];
	ld.global.f32 	%f24, [%rd11+28];
	st.shared.v2.f32 	[%r94+24], {%f23, %f24};
	ld.global.f32 	%f25, [%rd11+32];
	ld.global.f32 	%f26, [%rd11+36];
	st.shared.v2.f32 	[%r94+32], {%f25, %f26};
	ld.global.f32 	%f27, [%rd11+40];
	ld.global.f32 	%f28, [%rd11+44];
	st.shared.v2.f32 	[%r94+40], {%f27, %f28};
	ld.global.f32 	%f29, [%rd11+48];
	ld.global.f32 	%f30, [%rd11+52];
	st.shared.v2.f32 	[%r94+48], {%f29, %f30};
	ld.global.f32 	%f31, [%rd11+56];
	ld.global.f32 	%f32, [%rd11+60];
	st.shared.v2.f32 	[%r94+56], {%f31, %f32};
	add.s32 	%r95, %r95, 16;
	add.s32 	%r94, %r94, 128;
	add.s32 	%r93, %r93, 16;
	setp.ne.s32 	%p4, %r95, 0;
	@%p4 bra 	$L__BB3_4;
$L__BB3_5:
	setp.eq.s32 	%p5, %r6, 0;
	@%p5 bra 	$L__BB3_14;
	and.b32  	%r17, %r51, 7;
	setp.lt.u32 	%p6, %r6, 8;
	@%p6 bra 	$L__BB3_8;
	add.s32 	%r58, %r97, %r4;
	shl.b32 	%r59, %r58, 3;
	mov.u32 	%r60, _clusters;
	add.s32 	%r61, %r60, %r59;
	add.s32 	%r62, %r97, %r5;
	mul.wide.s32 	%rd12, %r62, 8;
	add.s64 	%rd13, %rd1, %rd12;
	ld.global.f32 	%f33, [%rd13];
	ld.global.f32 	%f34, [%rd13+4];
	st.shared.v2.f32 	[%r61], {%f33, %f34};
	ld.global.f32 	%f35, [%rd13+8];
	ld.global.f32 	%f36, [%rd13+12];
	st.shared.v2.f32 	[%r61+8], {%f35, %f36};
	ld.global.f32 	%f37, [%rd13+16];
	ld.global.f32 	%f38, [%rd13+20];
	st.shared.v2.f32 	[%r61+16], {%f37, %f38};
	ld.global.f32 	%f39, [%rd13+24];
	ld.global.f32 	%f40, [%rd13+28];
	st.shared.v2.f32 	[%r61+24], {%f39, %f40};
	ld.global.f32 	%f41, [%rd13+32];
	ld.global.f32 	%f42, [%rd13+36];
	st.shared.v2.f32 	[%r61+32], {%f41, %f42};
	ld.global.f32 	%f43, [%rd13+40];
	ld.global.f32 	%f44, [%rd13+44];
	st.shared.v2.f32 	[%r61+40], {%f43, %f44};
	ld.global.f32 	%f45, [%rd13+48];
	ld.global.f32 	%f46, [%rd13+52];
	st.shared.v2.f32 	[%r61+48], {%f45, %f46};
	ld.global.f32 	%f47, [%rd13+56];
	ld.global.f32 	%f48, [%rd13+60];
	st.shared.v2.f32 	[%r61+56], {%f47, %f48};
	add.s32 	%r97, %r97, 8;
$L__BB3_8:
	setp.eq.s32 	%p7, %r17, 0;
	@%p7 bra 	$L__BB3_14;
	and.b32  	%r20, %r51, 3;
	setp.lt.u32 	%p8, %r17, 4;
	@%p8 bra 	$L__BB3_11;
	add.s32 	%r63, %r97, %r4;
	shl.b32 	%r64, %r63, 3;
	mov.u32 	%r65, _clusters;
	add.s32 	%r66, %r65, %r64;
	add.s32 	%r67, %r97, %r5;
	mul.wide.s32 	%rd14, %r67, 8;
	add.s64 	%rd15, %rd1, %rd14;
	ld.global.f32 	%f49, [%rd15];
	ld.global.f32 	%f50, [%rd15+4];
	st.shared.v2.f32 	[%r66], {%f49, %f50};
	ld.global.f32 	%f51, [%rd15+8];
	ld.global.f32 	%f52, [%rd15+12];
	st.shared.v2.f32 	[%r66+8], {%f51, %f52};
	ld.global.f32 	%f53, [%rd15+16];
	ld.global.f32 	%f54, [%rd15+20];
	st.shared.v2.f32 	[%r66+16], {%f53, %f54};
	ld.global.f32 	%f55, [%rd15+24];
	ld.global.f32 	%f56, [%rd15+28];
	st.shared.v2.f32 	[%r66+24], {%f55, %f56};
	add.s32 	%r97, %r97, 4;
$L__BB3_11:
	setp.eq.s32 	%p9, %r20, 0;
	@%p9 bra 	$L__BB3_14;
	add.s64 	%rd4, %rd1, 4;
	add.s32 	%r101, %r97, %r5;
	add.s32 	%r68, %r97, %r4;
	shl.b32 	%r69, %r68, 3;
	mov.u32 	%r70, _clusters;
	add.s32 	%r100, %r70, %r69;
	neg.s32 	%r99, %r20;
$L__BB3_13:
	.pragma "nounroll";
	mul.wide.s32 	%rd16, %r101, 8;
	add.s64 	%rd17, %rd4, %rd16;
	ld.global.f32 	%f57, [%rd17+-4];
	ld.global.f32 	%f58, [%rd17];
	st.shared.v2.f32 	[%r100], {%f57, %f58};
	add.s32 	%r101, %r101, 1;
	add.s32 	%r100, %r100, 8;
	add.s32 	%r99, %r99, 1;
	setp.ne.s32 	%p10, %r99, 0;
	@%p10 bra 	$L__BB3_13;
$L__BB3_14:
	setp.lt.s32 	%p11, %r51, 1;
	bar.sync 	0;
	@%p11 bra 	$L__BB3_22;
	mul.lo.s32 	%r32, %r51, %r1;
	mov.b32 	%r102, 0;
$L__BB3_16:
	setp.lt.u32 	%p12, %r2, 2;
	@%p12 bra 	$L__BB3_21;
	add.s32 	%r72, %r102, %r32;
	shl.b32 	%r73, %r72, 3;
	mov.u32 	%r74, _clusters;
	add.s32 	%r34, %r74, %r73;
	mov.u32 	%r103, %r2;
$L__BB3_18:
	shr.u32 	%r36, %r103, 1;
	setp.ge.u32 	%p13, %r1, %r36;
	@%p13 bra 	$L__BB3_20;
	add.s32 	%r75, %r36, %r1;
	mad.lo.s32 	%r76, %r75, %r51, %r102;
	shl.b32 	%r77, %r76, 3;
	add.s32 	%r79, %r74, %r77;
	ld.shared.v2.f32 	{%f59, %f60}, [%r79];
	ld.shared.v2.f32 	{%f61, %f62}, [%r34];
	add.f32 	%f63, %f59, %f61;
	add.f32 	%f64, %f60, %f62;
	st.shared.v2.f32 	[%r34], {%f63, %f64};
$L__BB3_20:
	bar.sync 	0;
	setp.gt.u32 	%p14, %r103, 3;
	mov.u32 	%r103, %r36;
	@%p14 bra 	$L__BB3_18;
$L__BB3_21:
	add.s32 	%r102, %r102, 1;
	setp.ne.s32 	%p15, %r102, %r51;
	@%p15 bra 	$L__BB3_16;
$L__BB3_22:
	setp.lt.s32 	%p16, %r51, 1;
	bar.sync 	0;
	setp.ne.s32 	%p17, %r1, 0;
	or.pred  	%p18, %p17, %p16;
	@%p18 bra 	$L__BB3_34;
	and.b32  	%r38, %r51, 7;
	setp.lt.u32 	%p19, %r51, 8;
	mov.b32 	%r107, 0;
	@%p19 bra 	$L__BB3_26;
	and.b32  	%r107, %r51, 2147483640;
	neg.s32 	%r105, %r107;
	mov.u32 	%r82, _clusters;
	add.s32 	%r104, %r82, 32;
	add.s64 	%rd24, %rd2, 16;
$L__BB3_25:
	.pragma "nounroll";
	ld.shared.v4.f32 	{%f65, %f66, %f67, %f68}, [%r104+-32];
	div.rn.f32 	%f69, %f65, %f66;
	st.global.f32 	[%rd24+-16], %f69;
	div.rn.f32 	%f70, %f67, %f68;
	st.global.f32 	[%rd24+-12], %f70;
	ld.shared.v4.f32 	{%f71, %f72, %f73, %f74}, [%r104+-16];
	div.rn.f32 	%f75, %f71, %f72;
	st.global.f32 	[%rd24+-8], %f75;
	div.rn.f32 	%f76, %f73, %f74;
	st.global.f32 	[%rd24+-4], %f76;
	ld.shared.v4.f32 	{%f77, %f78, %f79, %f80}, [%r104];
	div.rn.f32 	%f81, %f77, %f78;
	st.global.f32 	[%rd24], %f81;
	div.rn.f32 	%f82, %f79, %f80;
	st.global.f32 	[%rd24+4], %f82;
	ld.shared.v4.f32 	{%f83, %f84, %f85, %f86}, [%r104+16];
	div.rn.f32 	%f87, %f83, %f84;
	st.global.f32 	[%rd24+8], %f87;
	div.rn.f32 	%f88, %f85, %f86;
	st.global.f32 	[%rd24+12], %f88;
	add.s32 	%r105, %r105, 8;
	add.s32 	%r104, %r104, 64;
	add.s64 	%rd24, %rd24, 32;
	setp.ne.s32 	%p20, %r105, 0;
	@%p20 bra 	$L__BB3_25;
$L__BB3_26:
	setp.eq.s32 	%p21, %r38, 0;
	@%p21 bra 	$L__BB3_34;
	and.b32  	%r46, %r51, 3;
	setp.lt.u32 	%p22, %r38, 4;
	@%p22 bra 	$L__BB3_29;
	shl.b32 	%r83, %r107, 3;
	mov.u32 	%r84, _clusters;
	add.s32 	%r85, %r84, %r83;
	ld.shared.v2.f32 	{%f89, %f90}, [%r85];
	div.rn.f32 	%f91, %f89, %f90;
	mul.wide.u32 	%rd18, %r107, 4;
	add.s64 	%rd19, %rd2, %rd18;
	st.global.f32 	[%rd19], %f91;
	ld.shared.v2.f32 	{%f92, %f93}, [%r85+8];
	div.rn.f32 	%f94, %f92, %f93;
	st.global.f32 	[%rd19+4], %f94;
	ld.shared.v2.f32 	{%f95, %f96}, [%r85+16];
	div.rn.f32 	%f97, %f95, %f96;
	st.global.f32 	[%rd19+8], %f97;
	ld.shared.v2.f32 	{%f98, %f99}, [%r85+24];
	div.rn.f32 	%f100, %f98, %f99;
	st.global.f32 	[%rd19+12], %f100;
	add.s32 	%r107, %r107, 4;
$L__BB3_29:
	setp.eq.s32 	%p23, %r46, 0;
	@%p23 bra 	$L__BB3_34;
	setp.eq.s32 	%p24, %r46, 1;
	@%p24 bra 	$L__BB3_32;
	shl.b32 	%r86, %r107, 3;
	mov.u32 	%r87, _clusters;
	add.s32 	%r88, %r87, %r86;
	ld.shared.v2.f32 	{%f101, %f102}, [%r88];
	div.rn.f32 	%f103, %f101, %f102;
	mul.wide.u32 	%rd20, %r107, 4;
	add.s64 	%rd21, %rd2, %rd20;
	st.global.f32 	[%rd21], %f103;
	ld.shared.v2.f32 	{%f104, %f105}, [%r88+8];
	div.rn.f32 	%f106, %f104, %f105;
	st.global.f32 	[%rd21+4], %f106;
	add.s32 	%r107, %r107, 2;
$L__BB3_32:
	and.b32  	%r89, %r51, 1;
	setp.eq.b32 	%p25, %r89, 1;
	not.pred 	%p26, %p25;
	@%p26 bra 	$L__BB3_34;
	shl.b32 	%r90, %r107, 3;
	mov.u32 	%r91, _clusters;
	add.s32 	%r92, %r91, %r90;
	ld.shared.v2.f32 	{%f107, %f108}, [%r92];
	div.rn.f32 	%f109, %f107, %f108;
	mul.wide.u32 	%rd22, %r107, 4;
	add.s64 	%rd23, %rd2, %rd22;
	st.global.f32 	[%rd23], %f109;
$L__BB3_34:
	ret;

}
	// .globl	_Z12defuzzLabelsPKfiiPi
.visible .entry _Z12defuzzLabelsPKfiiPi(
	.param .u64 .ptr .align 1 _Z12defuzzLabelsPKfiiPi_param_0,
	.param .u32 _Z12defuzzLabelsPKfiiPi_param_1,
	.param .u32 _Z12defuzzLabelsPKfiiPi_param_2,
	.param .u64 .ptr .align 1 _Z12defuzzLabelsPKfiiPi_param_3
)
{
	.reg .pred 	%p<40>;
	.reg .b32 	%r<117>;
	.reg .b32 	%f<71>;
	.reg .b64 	%rd<16>;

	ld.param.u64 	%rd4, [_Z12defuzzLabelsPKfiiPi_param_0];
	ld.param.u32 	%r38, [_Z12defuzzLabelsPKfiiPi_param_1];
	ld.param.u32 	%r37, [_Z12defuzzLabelsPKfiiPi_param_2];
	ld.param.u64 	%rd3, [_Z12defuzzLabelsPKfiiPi_param_3];
	cvta.to.global.u64 	%rd1, %rd4;
	mov.u32 	%r39, %tid.x;
	mov.u32 	%r40, %ctaid.x;
	mov.u32 	%r41, %ntid.x;
	mad.lo.s32 	%r1, %r40, %r41, %r39;
	setp.ge.s32 	%p1, %r1, %r38;
	@%p1 bra 	$L__BB4_15;
	setp.lt.s32 	%p2, %r37, 1;
	mov.b32 	%r116, 0;
	@%p2 bra 	$L__BB4_14;
	mul.lo.s32 	%r2, %r37, %r1;
	and.b32  	%r3, %r37, 15;
	setp.lt.u32 	%p3, %r37, 16;
	mov.f32 	%f67, 0fBF800000;
	mov.b32 	%r107, 0;
	mov.u32 	%r116, %r107;
	@%p3 bra 	$L__BB4_5;
	and.b32  	%r107, %r37, 2147483632;
	add.s64 	%rd2, %rd1, 32;
	mov.f32 	%f67, 0fBF800000;
	mov.b32 	%r101, 0;
	mov.u32 	%r100, %r2;
	mov.u32 	%r116, %r101;
$L__BB4_4:
	.pragma "nounroll";
	mul.wide.s32 	%rd5, %r100, 4;
	add.s64 	%rd6, %rd2, %rd5;
	ld.global.f32 	%f12, [%rd6+-32];
	setp.gt.f32 	%p4, %f12, %f67;
	selp.b32 	%r46, %r101, %r116, %p4;
	selp.f32 	%f13, %f12, %f67, %p4;
	ld.global.f32 	%f14, [%rd6+-28];
	setp.gt.f32 	%p5, %f14, %f13;
	add.s32 	%r47, %r101, 1;
	selp.b32 	%r48, %r47, %r46, %p5;
	selp.f32 	%f15, %f14, %f13, %p5;
	ld.global.f32 	%f16, [%rd6+-24];
	setp.gt.f32 	%p6, %f16, %f15;
	add.s32 	%r49, %r101, 2;
	selp.b32 	%r50, %r49, %r48, %p6;
	selp.f32 	%f17, %f16, %f15, %p6;
	ld.global.f32 	%f18, [%rd6+-20];
	setp.gt.f32 	%p7, %f18, %f17;
	add.s32 	%r51, %r101, 3;
	selp.b32 	%r52, %r51, %r50, %p7;
	selp.f32 	%f19, %f18, %f17, %p7;
	ld.global.f32 	%f20, [%rd6+-16];
	setp.gt.f32 	%p8, %f20, %f19;
	add.s32 	%r53, %r101, 4;
	selp.b32 	%r54, %r53, %r52, %p8;
	selp.f32 	%f21, %f20, %f19, %p8;
	ld.global.f32 	%f22, [%rd6+-12];
	setp.gt.f32 	%p9, %f22, %f21;
	add.s32 	%r55, %r101, 5;
	selp.b32 	%r56, %r55, %r54, %p9;
	selp.f32 	%f23, %f22, %f21, %p9;
	ld.global.f32 	%f24, [%rd6+-8];
	setp.gt.f32 	%p10, %f24, %f23;
	add.s32 	%r57, %r101, 6;
	selp.b32 	%r58, %r57, %r56, %p10;
	selp.f32 	%f25, %f24, %f23, %p10;
	ld.global.f32 	%f26, [%rd6+-4];
	setp.gt.f32 	%p11, %f26, %f25;
	add.s32 	%r59, %r101, 7;
	selp.b32 	%r60, %r59, %r58, %p11;
	selp.f32 	%f27, %f26, %f25, %p11;
	ld.global.f32 	%f28, [%rd6];
	setp.gt.f32 	%p12, %f28, %f27;
	add.s32 	%r61, %r101, 8;
	selp.b32 	%r62, %r61, %r60, %p12;
	selp.f32 	%f29, %f28, %f27, %p12;
	ld.global.f32 	%f30, [%rd6+4];
	setp.gt.f32 	%p13, %f30, %f29;
	add.s32 	%r63, %r101, 9;
	selp.b32 	%r64, %r63, %r62, %p13;
	selp.f32 	%f31, %f30, %f29, %p13;
	ld.global.f32 	%f32, [%rd6+8];
	setp.gt.f32 	%p14, %f32, %f31;
	add.s32 	%r65, %r101, 10;
	selp.b32 	%r66, %r65, %r64, %p14;
	selp.f32 	%f33, %f32, %f31, %p14;
	ld.global.f32 	%f34, [%rd6+12];
	setp.gt.f32 	%p15, %f34, %f33;
	add.s32 	%r67, %r101, 11;
	selp.b32 	%r68, %r67, %r66, %p15;
	selp.f32 	%f35, %f34, %f33, %p15;
	ld.global.f32 	%f36, [%rd6+16];
	setp.gt.f32 	%p16, %f36, %f35;
	add.s32 	%r69, %r101, 12;
	selp.b32 	%r70, %r69, %r68, %p16;
	selp.f32 	%f37, %f36, %f35, %p16;
	ld.global.f32 	%f38, [%rd6+20];
	setp.gt.f32 	%p17, %f38, %f37;
	add.s32 	%r71, %r101, 13;
	selp.b32 	%r72, %r71, %r70, %p17;
	selp.f32 	%f39, %f38, %f37, %p17;
	ld.global.f32 	%f40, [%rd6+24];
	setp.gt.f32 	%p18, %f40, %f39;
	add.s32 	%r73, %r101, 14;
	selp.b32 	%r74, %r73, %r72, %p18;
	selp.f32 	%f41, %f40, %f39, %p18;
	ld.global.f32 	%f42, [%rd6+28];
	setp.gt.f32 	%p19, %f42, %f41;
	add.s32 	%r75, %r101, 15;
	selp.b32 	%r116, %r75, %r74, %p19;
	selp.f32 	%f67, %f42, %f41, %p19;
	add.s32 	%r100, %r100, 16;
	add.s32 	%r101, %r101, 16;
	setp.ne.s32 	%p20, %r101, %r107;
	@%p20 bra 	$L__BB4_4;
$L__BB4_5:
	setp.eq.s32 	%p21, %r3, 0;
	@%p21 bra 	$L__BB4_14;
	and.b32  	%r14, %r37, 7;
	setp.lt.u32 	%p22, %r3, 8;
	@%p22 bra 	$L__BB4_8;
	add.s32 	%r77, %r107, %r2;
	mul.wide.s32 	%rd7, %r77, 4;
	add.s64 	%rd8, %rd1, %rd7;
	ld.global.f32 	%f43, [%rd8];
	setp.gt.f32 	%p23, %f43, %f67;
	selp.b32 	%r78, %r107, %r116, %p23;
	selp.f32 	%f44, %f43, %f67, %p23;
	add.s32 	%r79, %r107, 1;
	ld.global.f32 	%f45, [%rd8+4];
	setp.gt.f32 	%p24, %f45, %f44;
	selp.b32 	%r80, %r79, %r78, %p24;
	selp.f32 	%f46, %f45, %f44, %p24;
	add.s32 	%r81, %r107, 2;
	ld.global.f32 	%f47, [%rd8+8];
	setp.gt.f32 	%p25, %f47, %f46;
	selp.b32 	%r82, %r81, %r80, %p25;
	selp.f32 	%f48, %f47, %f46, %p25;
	add.s32 	%r83, %r107, 3;
	ld.global.f32 	%f49, [%rd8+12];
	setp.gt.f32 	%p26, %f49, %f48;
	selp.b32 	%r84, %r83, %r82, %p26;
	selp.f32 	%f50, %f49, %f48, %p26;
	add.s32 	%r85, %r107, 4;
	ld.global.f32 	%f51, [%rd8+16];
	setp.gt.f32 	%p27, %f51, %f50;
	selp.b32 	%r86, %r85, %r84, %p27;
	selp.f32 	%f52, %f51, %f50, %p27;
	add.s32 	%r87, %r107, 5;
	ld.global.f32 	%f53, [%rd8+20];
	setp.gt.f32 	%p28, %f53, %f52;
	selp.b32 	%r88, %r87, %r86, %p28;
	selp.f32 	%f54, %f53, %f52, %p28;
	add.s32 	%r89, %r107, 6;
	ld.global.f32 	%f55, [%rd8+24];
	setp.gt.f32 	%p29, %f55, %f54;
	selp.b32 	%r90, %r89, %r88, %p29;
	selp.f32 	%f56, %f55, %f54, %p29;
	add.s32 	%r91, %r107, 7;
	ld.global.f32 	%f57, [%rd8+28];
	setp.gt.f32 	%p30, %f57, %f56;
	selp.b32 	%r116, %r91, %r90, %p30;
	selp.f32 	%f67, %f57, %f56, %p30;
	add.s32 	%r107, %r107, 8;
$L__BB4_8:
	setp.eq.s32 	%p31, %r14, 0;
	@%p31 bra 	$L__BB4_14;
	and.b32  	%r20, %r37, 3;
	setp.lt.u32 	%p32, %r14, 4;
	@%p32 bra 	$L__BB4_11;
	add.s32 	%r93, %r107, %r2;
	mul.wide.s32 	%rd9, %r93, 4;
	add.s64 	%rd10, %rd1, %rd9;
	ld.global.f32 	%f58, [%rd10];
	setp.gt.f32 	%p33, %f58, %f67;
	selp.b32 	%r94, %r107, %r116, %p33;
	selp.f32 	%f59, %f58, %f67, %p33;
	add.s32 	%r95, %r107, 1;
	ld.global.f32 	%f60, [%rd10+4];
	setp.gt.f32 	%p34, %f60, %f59;
	selp.b32 	%r96, %r95, %r94, %p34;
	selp.f32 	%f61, %f60, %f59, %p34;
	add.s32 	%r97, %r107, 2;
	ld.global.f32 	%f62, [%rd10+8];
	setp.gt.f32 	%p35, %f62, %f61;
	selp.b32 	%r98, %r97, %r96, %p35;
	selp.f32 	%f63, %f62, %f61, %p35;
	add.s32 	%r99, %r107, 3;
	ld.global.f32 	%f64, [%rd10+12];
	setp.gt.f32 	%p36, %f64, %f63;
	selp.b32 	%r116, %r99, %r98, %p36;
	selp.f32 	%f67, %f64, %f63, %p36;
	add.s32 	%r107, %r107, 4;
$L__BB4_11:
	setp.eq.s32 	%p37, %r20, 0;
	@%p37 bra 	$L__BB4_14;
	add.s32 	%r113, %r107, %r2;
	neg.s32 	%r112, %r20;
$L__BB4_13:
	.pragma "nounroll";
	mul.wide.s32 	%rd11, %r113, 4;
	add.s64 	%rd12, %rd1, %rd11;
	ld.global.f32 	%f65, [%rd12];
	setp.gt.f32 	%p38, %f65, %f67;
	selp.b32 	%r116, %r107, %r116, %p38;
	selp.f32 	%f67, %f65, %f67, %p38;
	add.s32 	%r107, %r107, 1;
	add.s32 	%r113, %r113, 1;
	add.s32 	%r112, %r112, 1;
	setp.ne.s32 	%p39, %r112, 0;
	@%p39 bra 	$L__BB4_13;
$L__BB4_14:
	cvta.to.global.u64 	%rd13, %rd3;
	mul.wide.s32 	%rd14, %r1, 4;
	add.s64 	%rd15, %rd13, %rd14;
	st.global.u32 	[%rd15], %r116;
$L__BB4_15:
	ret;

}


// ===== COMPILED SASS (sm_100) =====

	.target	sm_100

	.elftype	@"ET_EXEC"


//--------------------- .note.nv.tkinfo           --------------------------
	.section	.note.nv.tkinfo,"",@"SHT_NOTE"
	.sectionflags	@"SHF_NOTE_NV_TKINFO"
	.tkinfo
        /*0018*/ 	.word	0x00000002
        /*0030*/ 	.string	""
        /*0030*/ 	.string	"ptxas"
        /*0030*/ 	.string	"Cuda compilation tools, release 13.0, V13.0.88"
        /*0030*/ 	.string	"Build cuda_13.0.r13.0/compiler.36424714_0"
        /*0030*/ 	.string	"-arch sm_100 -m 64 "



//--------------------- .note.nv.cuinfo           --------------------------
	.section	.note.nv.cuinfo,"",@"SHT_NOTE"
	.sectionflags	@"SHF_NOTE_NV_CUINFO"
        /*0018*/ 	.short	0x0002
        /*001a*/ 	.short	0x0064
        /*001c*/ 	.short	0x0082
	.zero		2


//--------------------- .nv.info                  --------------------------
	.section	.nv.info,"",@"SHT_CUDA_INFO"
	.align	4


	//----- nvinfo : EIATTR_REGCOUNT
	.align		4
        /*0000*/ 	.byte	0x04, 0x2f
        /*0002*/ 	.short	(.L_2 - .L_1)
	.align		4
.L_1:
        /*0004*/ 	.word	index@(_Z8calcDistPKfS0_iiPfi)
        /*0008*/ 	.word	0x00000016


	//----- nvinfo : EIATTR_FRAME_SIZE
	.align		4
.L_2:
        /*000c*/ 	.byte	0x04, 0x11
        /*000e*/ 	.short	(.L_4 - .L_3)
	.align		4
.L_3:
        /*0010*/ 	.word	index@(_Z8calcDistPKfS0_iiPfi)
        /*0014*/ 	.word	0x00000000


	//----- nvinfo : EIATTR_REGCOUNT
	.align		4
.L_4:
        /*0018*/ 	.byte	0x04, 0x2f
        /*001a*/ 	.short	(.L_6 - .L_5)
	.align		4
.L_5:
        /*001c*/ 	.word	index@(_Z6calcMuPKfS0_S0_iifPfi)
        /*0020*/ 	.word	0x0000001e


	//----- nvinfo : EIATTR_FRAME_SIZE
	.align		4
.L_6:
        /*0024*/ 	.byte	0x04, 0x11
        /*0026*/ 	.short	(.L_8 - .L_7)
	.align		4
.L_7:
        /*0028*/ 	.word	index@($__internal_1_$__cuda_sm3x_div_rn_noftz_f32_slowpath)
        /*002c*/ 	.word	0x00000018


	//----- nvinfo : EIATTR_FRAME_SIZE
	.align		4
.L_8:
        /*0030*/ 	.byte	0x04, 0x11
        /*0032*/ 	.short	(.L_10 - .L_9)
	.align		4
.L_9:
        /*0034*/ 	.word	index@(_Z6calcMuPKfS0_S0_iifPfi)
        /*0038*/ 	.word	0x00000018


	//----- nvinfo : EIATTR_REGCOUNT
	.align		4
.L_10:
        /*003c*/ 	.byte	0x04, 0x2f
        /*003e*/ 	.short	(.L_12 - .L_11)
	.align		4
.L_11:
        /*0040*/ 	.word	index@(_Z13reduceCentersPKfS0_iifP7Clusteri)
        /*0044*/ 	.word	0x0000001d


	//----- nvinfo : EIATTR_FRAME_SIZE
	.align		4
.L_12:
        /*0048*/ 	.byte	0x04, 0x11
        /*004a*/ 	.short	(.L_14 - .L_13)
	.align		4
.L_13:
        /*004c*/ 	.word	index@(_Z13reduceCentersPKfS0_iifP7Clusteri)
        /*0050*/ 	.word	0x00000000


	//----- nvinfo : EIATTR_REGCOUNT
	.align		4
.L_14:
        /*0054*/ 	.byte	0x04, 0x2f
        /*0056*/ 	.short	(.L_16 - .L_15)
	.align		4
.L_15:
        /*0058*/ 	.word	index@(_Z19globalReduceCentersPK7ClusteriiPfi)
        /*005c*/ 	.word	0x0000001e


	//----- nvinfo : EIATTR_FRAME_SIZE
	.align		4
.L_16:
        /*0060*/ 	.byte	0x04, 0x11
        /*0062*/ 	.short	(.L_18 - .L_17)
	.align		4
.L_17:
        /*0064*/ 	.word	index@($__internal_0_$__cuda_sm3x_div_rn_noftz_f32_slowpath)
        /*0068*/ 	.word	0x00000000


	//----- nvinfo : EIATTR_FRAME_SIZE
	.align		4
.L_18:
        /*006c*/ 	.byte	0x04, 0x11
        /*006e*/ 	.short	(.L_20 - .L_19)
	.align		4
.L_19:
        /*0070*/ 	.word	index@(_Z19globalReduceCentersPK7ClusteriiPfi)
        /*0074*/ 	.word	0x00000000


	//----- nvinfo : EIATTR_REGCOUNT
	.align		4
.L_20:
        /*0078*/ 	.byte	0x04, 0x2f
        /*007a*/ 	.short	(.L_22 - .L_21)
	.align		4
.L_21:
        /*007c*/ 	.word	index@(_Z12defuzzLabelsPKfiiPi)
        /*0080*/ 	.word	0x00000020


	//----- nvinfo : EIATTR_FRAME_SIZE
	.align		4
.L_22:
        /*0084*/ 	.byte	0x04, 0x11
        /*0086*/ 	.short	(.L_24 - .L_23)
	.align		4
.L_23:
        /*0088*/ 	.word	index@(_Z12defuzzLabelsPKfiiPi)
        /*008c*/ 	.word	0x00000000


	//----- nvinfo : EIATTR_MIN_STACK_SIZE
	.align		4
.L_24:
        /*0090*/ 	.byte	0x04, 0x12
        /*0092*/ 	.short	(.L_26 - .L_25)
	.align		4
.L_25:
        /*0094*/ 	.word	index@(_Z12defuzzLabelsPKfiiPi)
        /*0098*/ 	.word	0x00000000


	//----- nvinfo : EIATTR_MIN_STACK_SIZE
	.align		4
.L_26:
        /*009c*/ 	.byte	0x04, 0x12
        /*009e*/ 	.short	(.L_28 - .L_27)
	.align		4
.L_27:
        /*00a0*/ 	.word	index@(_Z19globalReduceCentersPK7ClusteriiPfi)
        /*00a4*/ 	.word	0x00000000


	//----- nvinfo : EIATTR_MIN_STACK_SIZE
	.align		4
.L_28:
        /*00a8*/ 	.byte	0x04, 0x12
        /*00aa*/ 	.short	(.L_30 - .L_29)
	.align		4
.L_29:
        /*00ac*/ 	.word	index@(_Z13reduceCentersPKfS0_iifP7Clusteri)
        /*00b0*/ 	.word	0x00000000


	//----- nvinfo : EIATTR_MIN_STACK_SIZE
	.align		4
.L_30:
        /*00b4*/ 	.byte	0x04, 0x12
        /*00b6*/ 	.short	(.L_32 - .L_31)
	.align		4
.L_31:
        /*00b8*/ 	.word	index@(_Z6calcMuPKfS0_S0_iifPfi)
        /*00bc*/ 	.word	0x00000018


	//----- nvinfo : EIATTR_MIN_STACK_SIZE
	.align		4
.L_32:
        /*00c0*/ 	.byte	0x04, 0x12
        /*00c2*/ 	.short	(.L_34 - .L_33)
	.align		4
.L_33:
        /*00c4*/ 	.word	index@(_Z8calcDistPKfS0_iiPfi)
        /*00c8*/ 	.word	0x00000000
.L_34:


//--------------------- .nv.compat                --------------------------
	.section	.nv.compat,"",@"SHT_CUDA_COMPAT_INFO"
	.align	4
        /*0000*/ 	.byte	0x02, 0x09, 0x00, 0x00, 0x02, 0x02, 0x01, 0x00, 0x02, 0x05, 0x05, 0x00, 0x03, 0x07, 0x01, 0x01
        /*0010*/ 	.byte	0x02, 0x03, 0x00, 0x00, 0x02, 0x06, 0x01, 0x00, 0x04, 0x0b, 0x08, 0x00, 0x01, 0x00, 0x00, 0x00
        /*0020*/ 	.byte	0x00, 0x00, 0x00, 0x00


//--------------------- .nv.info._Z12defuzzLabelsPKfiiPi --------------------------
	.section	.nv.info._Z12defuzzLabelsPKfiiPi,"",@"SHT_CUDA_INFO"
	.sectionflags	@""
	.align	4


	//----- nvinfo : EIATTR_CUDA_API_VERSION
	.align		4
        /*0000*/ 	.byte	0x04, 0x37
        /*0002*/ 	.short	(.L_36 - .L_35)
.L_35:
        /*0004*/ 	.word	0x00000082


	//----- nvinfo : EIATTR_KPARAM_INFO
	.align		4
.L_36:
        /*0008*/ 	.byte	0x04, 0x17
        /*000a*/ 	.short	(.L_38 - .L_37)
.L_37:
        /*000c*/ 	.word	0x00000000
        /*0010*/ 	.short	0x0003
        /*0012*/ 	.short	0x0010
        /*0014*/ 	.byte	0x00, 0xf5, 0x21, 0x00


	//----- nvinfo : EIATTR_KPARAM_INFO
	.align		4
.L_38:
        /*0018*/ 	.byte	0x04, 0x17
        /*001a*/ 	.short	(.L_40 - .L_39)
.L_39:
        /*001c*/ 	.word	0x00000000
        /*0020*/ 	.short	0x0002
        /*0022*/ 	.short	0x000c
        /*0024*/ 	.byte	0x00, 0xf0, 0x11, 0x00


	//----- nvinfo : EIATTR_KPARAM_INFO
	.align		4
.L_40:
        /*0028*/ 	.byte	0x04, 0x17
        /*002a*/ 	.short	(.L_42 - .L_41)
.L_41:
        /*002c*/ 	.word	0x00000000
        /*0030*/ 	.short	0x0001
        /*0032*/ 	.short	0x0008
        /*0034*/ 	.byte	0x00, 0xf0, 0x11, 0x00


	//----- nvinfo : EIATTR_KPARAM_INFO
	.align		4
.L_42:
        /*0038*/ 	.byte	0x04, 0x17
        /*003a*/ 	.short	(.L_44 - .L_43)
.L_43:
        /*003c*/ 	.word	0x00000000
        /*0040*/ 	.short	0x0000
        /*0042*/ 	.short	0x0000
        /*0044*/ 	.byte	0x00, 0xf5, 0x21, 0x00


	//----- nvinfo : EIATTR_SPARSE_MMA_MASK
	.align		4
.L_44:
        /*0048*/ 	.byte	0x03, 0x50
        /*004a*/ 	.short	0x0000


	//----- nvinfo : EIATTR_MAXREG_COUNT
	.align		4
        /*004c*/ 	.byte	0x03, 0x1b
        /*004e*/ 	.short	0x00ff


	//----- nvinfo : EIATTR_MERCURY_ISA_VERSION
	.align		4
        /*0050*/ 	.byte	0x03, 0x5f
        /*0052*/ 	.short	0x0101


	//----- nvinfo : EIATTR_VRC_CTA_INIT_COUNT
	.align		4
        /*0054*/ 	.byte	0x02, 0x4a
	.zero		1
	.zero		1


	//----- nvinfo : EIATTR_EXIT_INSTR_OFFSETS
	.align		4
        /*0058*/ 	.byte	0x04, 0x1c
        /*005a*/ 	.short	(.L_46 - .L_45)


	//   ....[0]....
.L_45:
        /*005c*/ 	.word	0x00000070


	//   ....[1]....
        /*0060*/ 	.word	0x00000b80


	//----- nvinfo : EIATTR_CBANK_PARAM_SIZE
	.align		4
.L_46:
        /*0064*/ 	.byte	0x03, 0x19
        /*0066*/ 	.short	0x0018


	//----- nvinfo : EIATTR_PARAM_CBANK
	.align		4
        /*0068*/ 	.byte	0x04, 0x0a
        /*006a*/ 	.short	(.L_48 - .L_47)
	.align		4
.L_47:
        /*006c*/ 	.word	index@(.nv.constant0._Z12defuzzLabelsPKfiiPi)
        /*0070*/ 	.short	0x0380
        /*0072*/ 	.short	0x0018


	//----- nvinfo : EIATTR_SW_WAR
	.align		4
.L_48:
        /*0074*/ 	.byte	0x04, 0x36
        /*0076*/ 	.short	(.L_50 - .L_49)
.L_49:
        /*0078*/ 	.word	0x00000008
.L_50:


//--------------------- .nv.info._Z19globalReduceCentersPK7ClusteriiPfi --------------------------
	.section	.nv.info._Z19globalReduceCentersPK7ClusteriiPfi,"",@"SHT_CUDA_INFO"
	.sectionflags	@""
	.align	4


	//----- nvinfo : EIATTR_CUDA_API_VERSION
	.align		4
        /*0000*/ 	.byte	0x04, 0x37
        /*0002*/ 	.short	(.L_52 - .L_51)
.L_51:
        /*0004*/ 	.word	0x00000082


	//----- nvinfo : EIATTR_KPARAM_INFO
	.align		4
.L_52:
        /*0008*/ 	.byte	0x04, 0x17
        /*000a*/ 	.short	(.L_54 - .L_53)
.L_53:
        /*000c*/ 	.word	0x00000000
        /*0010*/ 	.short	0x0004
        /*0012*/ 	.short	0x0018
        /*0014*/ 	.byte	0x00, 0xf0, 0x11, 0x00


	//----- nvinfo : EIATTR_KPARAM_INFO
	.align		4
.L_54:
        /*0018*/ 	.byte	0x04, 0x17
        /*001a*/ 	.short	(.L_56 - .L_55)
.L_55:
        /*001c*/ 	.word	0x00000000
        /*0020*/ 	.short	0x0003
        /*0022*/ 	.short	0x0010
        /*0024*/ 	.byte	0x00, 0xf5, 0x21, 0x00


	//----- nvinfo : EIATTR_KPARAM_INFO
	.align		4
.L_56:
        /*0028*/ 	.byte	0x04, 0x17
        /*002a*/ 	.short	(.L_58 - .L_57)
.L_57:
        /*002c*/ 	.word	0x00000000
        /*0030*/ 	.short	0x0002
        /*0032*/ 	.short	0x000c
        /*0034*/ 	.byte	0x00, 0xf0, 0x11, 0x00


	//----- nvinfo : EIATTR_KPARAM_INFO
	.align		4
.L_58:
        /*0038*/ 	.byte	0x04, 0x17
        /*003a*/ 	.short	(.L_60 - .L_59)
.L_59:
        /*003c*/ 	.word	0x00000000
        /*0040*/ 	.short	0x0001
        /*0042*/ 	.short	0x0008
        /*0044*/ 	.byte	0x00, 0xf0, 0x11, 0x00


	//----- nvinfo : EIATTR_KPARAM_INFO
	.align		4
.L_60:
        /*0048*/ 	.byte	0x04, 0x17
        /*004a*/ 	.short	(.L_62 - .L_61)
.L_61:
        /*004c*/ 	.word	0x00000000
        /*0050*/ 	.short	0x0000
        /*0052*/ 	.short	0x0000
        /*0054*/ 	.byte	0x00, 0xf5, 0x21, 0x00


	//----- nvinfo : EIATTR_SPARSE_MMA_MASK
	.align		4
.L_62:
        /*0058*/ 	.byte	0x03, 0x50
        /*005a*/ 	.short	0x0000


	//----- nvinfo : EIATTR_MAXREG_COUNT
	.align		4
        /*005c*/ 	.byte	0x03, 0x1b
        /*005e*/ 	.short	0x00ff


	//----- nvinfo : EIATTR_NUM_BARRIERS
	.align		4
        /*0060*/ 	.byte	0x02, 0x4c
        /*0062*/ 	.byte	0x01
	.zero		1


	//----- nvinfo : EIATTR_MERCURY_ISA_VERSION
	.align		4
        /*0064*/ 	.byte	0x03, 0x5f
        /*0066*/ 	.short	0x0101


	//----- nvinfo : EIATTR_VRC_CTA_INIT_COUNT
	.align		4
        /*0068*/ 	.byte	0x02, 0x4a
	.zero		1
	.zero		1


	//----- nvinfo : EIATTR_EXIT_INSTR_OFFSETS
	.align		4
        /*006c*/ 	.byte	0x04, 0x1c
        /*006e*/ 	.short	(.L_64 - .L_63)


	//   ....[0]....
.L_63:
        /*0070*/ 	.word	0x00000070


	//   ....[1]....
        /*0074*/ 	.word	0x00000d50


	//   ....[2]....
        /*0078*/ 	.word	0x00001560


	//   ....[3]....
        /*007c*/ 	.word	0x00001950


	//   ....[4]....
        /*0080*/ 	.word	0x00001bb0


	//   ....[5]....
        /*0084*/ 	.word	0x00001cf0


	//----- nvinfo : EIATTR_CRS_STACK_SIZE
	.align		4
.L_64:
        /*0088*/ 	.byte	0x04, 0x1e
        /*008a*/ 	.short	(.L_66 - .L_65)
.L_65:
        /*008c*/ 	.word	0x00000000


	//----- nvinfo : EIATTR_CBANK_PARAM_SIZE
	.align		4
.L_66:
        /*0090*/ 	.byte	0x03, 0x19
        /*0092*/ 	.short	0x001c


	//----- nvinfo : EIATTR_PARAM_CBANK
	.align		4
        /*0094*/ 	.byte	0x04, 0x0a
        /*0096*/ 	.short	(.L_68 - .L_67)
	.align		4
.L_67:
        /*0098*/ 	.word	index@(.nv.constant0._Z19globalReduceCentersPK7ClusteriiPfi)
        /*009c*/ 	.short	0x0380
        /*009e*/ 	.short	0x001c


	//----- nvinfo : EIATTR_SW_WAR
	.align		4
.L_68:
        /*00a0*/ 	.byte	0x04, 0x36
        /*00a2*/ 	.short	(.L_70 - .L_69)
.L_69:
        /*00a4*/ 	.word	0x00000008
.L_70:


//--------------------- .nv.info._Z13reduceCentersPKfS0_iifP7Clusteri --------------------------
	.section	.nv.info._Z13reduceCentersPKfS0_iifP7Clusteri,"",@"SHT_CUDA_INFO"
	.sectionflags	@""
	.align	4


	//----- nvinfo : EIATTR_CUDA_API_VERSION
	.align		4
        /*0000*/ 	.byte	0x04, 0x37
        /*0002*/ 	.short	(.L_72 - .L_71)
.L_71:
        /*0004*/ 	.word	0x00000082


	//----- nvinfo : EIATTR_KPARAM_INFO
	.align		4
.L_72:
        /*0008*/ 	.byte	0x04, 0x17
        /*000a*/ 	.short	(.L_74 - .L_73)
.L_73:
        /*000c*/ 	.word	0x00000000
        /*0010*/ 	.short	0x0006
        /*0012*/ 	.short	0x0028
        /*0014*/ 	.byte	0x00, 0xf0, 0x11, 0x00


	//----- nvinfo : EIATTR_KPARAM_INFO
	.align		4
.L_74:
        /*0018*/ 	.byte	0x04, 0x17
        /*001a*/ 	.short	(.L_76 - .L_75)
.L_75:
        /*001c*/ 	.word	0x00000000
        /*0020*/ 	.short	0x0005
        /*0022*/ 	.short	0x0020
        /*0024*/ 	.byte	0x00, 0xf5, 0x21, 0x00


	//----- nvinfo : EIATTR_KPARAM_INFO
	.align		4
.L_76:
        /*0028*/ 	.byte	0x04, 0x17
        /*002a*/ 	.short	(.L_78 - .L_77)
.L_77:
        /*002c*/ 	.word	0x00000000
        /*0030*/ 	.short	0x0004
        /*0032*/ 	.short	0x0018
        /*0034*/ 	.byte	0x00, 0xf0, 0x11, 0x00


	//----- nvinfo : EIATTR_KPARAM_INFO
	.align		4
.L_78:
        /*0038*/ 	.byte	0x04, 0x17
        /*003a*/ 	.short	(.L_80 - .L_79)
.L_79:
        /*003c*/ 	.word	0x00000000
        /*0040*/ 	.short	0x0003
        /*0042*/ 	.short	0x0014
        /*0044*/ 	.byte	0x00, 0xf0, 0x11, 0x00


	//----- nvinfo : EIATTR_KPARAM_INFO
	.align		4
.L_80:
        /*0048*/ 	.byte	0x04, 0x17
        /*004a*/ 	.short	(.L_82 - .L_81)
.L_81:
        /*004c*/ 	.word	0x00000000
        /*0050*/ 	.short	0x0002
        /*0052*/ 	.short	0x0010
        /*0054*/ 	.byte	0x00, 0xf0, 0x11, 0x00


	//----- nvinfo : EIATTR_KPARAM_INFO
	.align		4
.L_82:
        /*0058*/ 	.byte	0x04, 0x17
        /*005a*/ 	.short	(.L_84 - .L_83)
.L_83:
        /*005c*/ 	.word	0x00000000
        /*0060*/ 	.short	0x0001
        /*0062*/ 	.short	0x0008
        /*0064*/ 	.byte	0x00, 0xf5, 0x21, 0x00


	//----- nvinfo : EIATTR_KPARAM_INFO
	.align		4
.L_84:
        /*0068*/ 	.byte	0x04, 0x17
        /*006a*/ 	.short	(.L_86 - .L_85)
.L_85:
        /*006c*/ 	.word	0x00000000
        /*0070*/ 	.short	0x0000
        /*0072*/ 	.short	0x0000
        /*0074*/ 	.byte	0x00, 0xf5, 0x21, 0x00


	//----- nvinfo : EIATTR_SPARSE_MMA_MASK
	.align		4
.L_86:
        /*0078*/ 	.byte	0x03, 0x50
        /*007a*/ 	.short	0x0000


	//----- nvinfo : EIATTR_MAXREG_COUNT
	.align		4
        /*007c*/ 	.byte	0x03, 0x1b
        /*007e*/ 	.short	0x00ff


	//----- nvinfo : EIATTR_NUM_BARRIERS
	.align		4
        /*0080*/ 	.byte	0x02, 0x4c
        /*0082*/ 	.byte	0x01
	.zero		1


	//----- nvinfo : EIATTR_MERCURY_ISA_VERSION
	.align		4
        /*0084*/ 	.byte	0x03, 0x5f
        /*0086*/ 	.short	0x0101


	//----- nvinfo : EIATTR_VRC_CTA_INIT_COUNT
	.align		4
        /*0088*/ 	.byte	0x02, 0x4a
	.zero		1
	.zero		1


	//----- nvinfo : EIATTR_EXIT_INSTR_OFFSETS
	.align		4
        /*008c*/ 	.byte	0x04, 0x1c
        /*008e*/ 	.short	(.L_88 - .L_87)


	//   ....[0]....
.L_87:
        /*0090*/ 	.word	0x00000450


	//   ....[1]....
        /*0094*/ 	.word	0x00000e10


	//   ....[2]....
        /*0098*/ 	.word	0x000010e0


	//   ....[3]....
        /*009c*/ 	.word	0x000012a0


	//   ....[4]....
        /*00a0*/ 	.word	0x00001410


	//   ....[5]....
        /*00a4*/ 	.word	0x000014c0


	//----- nvinfo : EIATTR_CRS_STACK_SIZE
	.align		4
.L_88:
        /*00a8*/ 	.byte	0x04, 0x1e
        /*00aa*/ 	.short	(.L_90 - .L_89)
.L_89:
        /*00ac*/ 	.word	0x00000000


	//----- nvinfo : EIATTR_CBANK_PARAM_SIZE
	.align		4
.L_90:
        /*00b0*/ 	.byte	0x03, 0x19
        /*00b2*/ 	.short	0x002c


	//----- nvinfo : EIATTR_PARAM_CBANK
	.align		4
        /*00b4*/ 	.byte	0x04, 0x0a
        /*00b6*/ 	.short	(.L_92 - .L_91)
	.align		4
.L_91:
        /*00b8*/ 	.word	index@(.nv.constant0._Z13reduceCentersPKfS0_iifP7Clusteri)
        /*00bc*/ 	.short	0x0380
        /*00be*/ 	.short	0x002c


	//----- nvinfo : EIATTR_SW_WAR
	.align		4
.L_92:
        /*00c0*/ 	.byte	0x04, 0x36
        /*00c2*/ 	.short	(.L_94 - .L_93)
.L_93:
        /*00c4*/ 	.word	0x00000008
.L_94:


//--------------------- .nv.info._Z6calcMuPKfS0_S0_iifPfi --------------------------
	.section	.nv.info._Z6calcMuPKfS0_S0_iifPfi,"",@"SHT_CUDA_INFO"
	.sectionflags	@""
	.align	4


	//----- nvinfo : EIATTR_CUDA_API_VERSION
	.align		4
        /*0000*/ 	.byte	0x04, 0x37
        /*0002*/ 	.short	(.L_96 - .L_95)
.L_95:
        /*0004*/ 	.word	0x00000082


	//----- nvinfo : EIATTR_KPARAM_INFO
	.align		4
.L_96:
        /*0008*/ 	.byte	0x04, 0x17
        /*000a*/ 	.short	(.L_98 - .L_97)
.L_97:
        /*000c*/ 	.word	0x00000000
        /*0010*/ 	.short	0x0007
        /*0012*/ 	.short	0x0030
        /*0014*/ 	.byte	0x00, 0xf0, 0x11, 0x00


	//----- nvinfo : EIATTR_KPARAM_INFO
	.align		4
.L_98:
        /*0018*/ 	.byte	0x04, 0x17
        /*001a*/ 	.short	(.L_100 - .L_99)
.L_99:
        /*001c*/ 	.word	0x00000000
        /*0020*/ 	.short	0x0006
        /*0022*/ 	.short	0x0028
        /*0024*/ 	.byte	0x00, 0xf5, 0x21, 0x00


	//----- nvinfo : EIATTR_KPARAM_INFO
	.align		4
.L_100:
        /*0028*/ 	.byte	0x04, 0x17
        /*002a*/ 	.short	(.L_102 - .L_101)
.L_101:
        /*002c*/ 	.word	0x00000000
        /*0030*/ 	.short	0x0005
        /*0032*/ 	.short	0x0020
        /*0034*/ 	.byte	0x00, 0xf0, 0x11, 0x00


	//----- nvinfo : EIATTR_KPARAM_INFO
	.align		4
.L_102:
        /*0038*/ 	.byte	0x04, 0x17
        /*003a*/ 	.short	(.L_104 - .L_103)
.L_103:
        /*003c*/ 	.word	0x00000000
        /*0040*/ 	.short	0x0004
        /*0042*/ 	.short	0x001c
        /*0044*/ 	.byte	0x00, 0xf0, 0x11, 0x00


	//----- nvinfo : EIATTR_KPARAM_INFO
	.align		4
.L_104:
        /*0048*/ 	.byte	0x04, 0x17
        /*004a*/ 	.short	(.L_106 - .L_105)
.L_105:
        /*004c*/ 	.word	0x00000000
        /*0050*/ 	.short	0x0003
        /*0052*/ 	.short	0x0018
        /*0054*/ 	.byte	0x00, 0xf0, 0x11, 0x00


	//----- nvinfo : EIATTR_KPARAM_INFO
	.align		4
.L_106:
        /*0058*/ 	.byte	0x04, 0x17
        /*005a*/ 	.short	(.L_108 - .L_107)
.L_107:
        /*005c*/ 	.word	0x00000000
        /*0060*/ 	.short	0x0002
        /*0062*/ 	.short	0x0010
        /*0064*/ 	.byte	0x00, 0xf5, 0x21, 0x00


	//----- nvinfo : EIATTR_KPARAM_INFO
	.align		4
.L_108:
        /*0068*/ 	.byte	0x04, 0x17
        /*006a*/ 	.short	(.L_110 - .L_109)
.L_109:
        /*006c*/ 	.word	0x00000000
        /*0070*/ 	.short	0x0001
        /*0072*/ 	.short	0x0008
        /*0074*/ 	.byte	0x00, 0xf5, 0x21, 0x00


	//----- nvinfo : EIATTR_KPARAM_INFO
	.align		4
.L_110:
        /*0078*/ 	.byte	0x04, 0x17
        /*007a*/ 	.short	(.L_112 - .L_111)
.L_111:
        /*007c*/ 	.word	0x00000000
        /*0080*/ 	.short	0x0000
        /*0082*/ 	.short	0x0000
        /*0084*/ 	.byte	0x00, 0xf5, 0x21, 0x00


	//----- nvinfo : EIATTR_SPARSE_MMA_MASK
	.align		4
.L_112:
        /*0088*/ 	.byte	0x03, 0x50
        /*008a*/ 	.short	0x0000


	//----- nvinfo : EIATTR_MAXREG_COUNT
	.align		4
        /*008c*/ 	.byte	0x03, 0x1b
        /*008e*/ 	.short	0x00ff


	//----- nvinfo : EIATTR_EXTERNS
	.align		4
        /*0090*/ 	.byte	0x04, 0x0f
        /*0092*/ 	.short	(.L_114 - .L_113)


	//   ....[0]....
	.align		4
.L_113:
        /*0094*/ 	.word	index@(vprintf)


	//----- nvinfo : EIATTR_MERCURY_ISA_VERSION
	.align		4
.L_114:
        /*0098*/ 	.byte	0x03, 0x5f
        /*009a*/ 	.short	0x0101


	//----- nvinfo : EIATTR_VRC_CTA_INIT_COUNT
	.align		4
        /*009c*/ 	.byte	0x02, 0x4a
	.zero		1
	.zero		1


	//----- nvinfo : EIATTR_SYSCALL_OFFSETS
	.align		4
        /*00a0*/ 	.byte	0x04, 0x46
        /*00a2*/ 	.short	(.L_116 - .L_115)


	//   ....[0]....
.L_115:
        /*00a4*/ 	.word	0x00000b10


	//----- nvinfo : EIATTR_EXIT_INSTR_OFFSETS
	.align		4
.L_116:
        /*00a8*/ 	.byte	0x04, 0x1c
        /*00aa*/ 	.short	(.L_118 - .L_117)


	//   ....[0]....
.L_117:
        /*00ac*/ 	.word	0x000001d0


	//   ....[1]....
        /*00b0*/ 	.word	0x00001040


	//----- nvinfo : EIATTR_CRS_STACK_SIZE
	.align		4
.L_118:
        /*00b4*/ 	.byte	0x04, 0x1e
        /*00b6*/ 	.short	(.L_120 - .L_119)
.L_119:
        /*00b8*/ 	.word	0x00000000


	//----- nvinfo : EIATTR_CBANK_PARAM_SIZE
	.align		4
.L_120:
        /*00bc*/ 	.byte	0x03, 0x19
        /*00be*/ 	.short	0x0034


	//----- nvinfo : EIATTR_PARAM_CBANK
	.align		4
        /*00c0*/ 	.byte	0x04, 0x0a
        /*00c2*/ 	.short	(.L_122 - .L_121)
	.align		4
.L_121:
        /*00c4*/ 	.word	index@(.nv.constant0._Z6calcMuPKfS0_S0_iifPfi)
        /*00c8*/ 	.short	0x0380
        /*00ca*/ 	.short	0x0034


	//----- nvinfo : EIATTR_SW_WAR
	.align		4
.L_122:
        /*00cc*/ 	.byte	0x04, 0x36
        /*00ce*/ 	.short	(.L_124 - .L_123)
.L_123:
        /*00d0*/ 	.word	0x00000008
.L_124:


//--------------------- .nv.info._Z8calcDistPKfS0_iiPfi --------------------------
	.section	.nv.info._Z8calcDistPKfS0_iiPfi,"",@"SHT_CUDA_INFO"
	.sectionflags	@""
	.align	4


	//----- nvinfo : EIATTR_CUDA_API_VERSION
	.align		4
        /*0000*/ 	.byte	0x04, 0x37
        /*0002*/ 	.short	(.L_126 - .L_125)
.L_125:
        /*0004*/ 	.word	0x00000082


	//----- nvinfo : EIATTR_KPARAM_INFO
	.align		4
.L_126:
        /*0008*/ 	.byte	0x04, 0x17
        /*000a*/ 	.short	(.L_128 - .L_127)
.L_127:
        /*000c*/ 	.word	0x00000000
        /*0010*/ 	.short	0x0005
        /*0012*/ 	.short	0x0020
        /*0014*/ 	.byte	0x00, 0xf0, 0x11, 0x00


	//----- nvinfo : EIATTR_KPARAM_INFO
	.align		4
.L_128:
        /*0018*/ 	.byte	0x04, 0x17
        /*001a*/ 	.short	(.L_130 - .L_129)
.L_129:
        /*001c*/ 	.word	0x00000000
        /*0020*/ 	.short	0x0004
        /*0022*/ 	.short	0x0018
        /*0024*/ 	.byte	0x00, 0xf5, 0x21, 0x00


	//----- nvinfo : EIATTR_KPARAM_INFO
	.align		4
.L_130:
        /*0028*/ 	.byte	0x04, 0x17
        /*002a*/ 	.short	(.L_132 - .L_131)
.L_131:
        /*002c*/ 	.word	0x00000000
        /*0030*/ 	.short	0x0003
        /*0032*/ 	.short	0x0014
        /*0034*/ 	.byte	0x00, 0xf0, 0x11, 0x00


	//----- nvinfo : EIATTR_KPARAM_INFO
	.align		4
.L_132:
        /*0038*/ 	.byte	0x04, 0x17
        /*003a*/ 	.short	(.L_134 - .L_133)
.L_133:
        /*003c*/ 	.word	0x00000000
        /*0040*/ 	.short	0x0002
        /*0042*/ 	.short	0x0010
        /*0044*/ 	.byte	0x00, 0xf0, 0x11, 0x00


	//----- nvinfo : EIATTR_KPARAM_INFO
	.align		4
.L_134:
        /*0048*/ 	.byte	0x04, 0x17
        /*004a*/ 	.short	(.L_136 - .L_135)
.L_135:
        /*004c*/ 	.word	0x00000000
        /*0050*/ 	.short	0x0001
        /*0052*/ 	.short	0x0008
        /*0054*/ 	.byte	0x00, 0xf5, 0x21, 0x00


	//----- nvinfo : EIATTR_KPARAM_INFO
	.align		4
.L_136:
        /*0058*/ 	.byte	0x04, 0x17
        /*005a*/ 	.short	(.L_138 - .L_137)
.L_137:
        /*005c*/ 	.word	0x00000000
        /*0060*/ 	.short	0x0000
        /*0062*/ 	.short	0x0000
        /*0064*/ 	.byte	0x00, 0xf5, 0x21, 0x00


	//----- nvinfo : EIATTR_SPARSE_MMA_MASK
	.align		4
.L_138:
        /*0068*/ 	.byte	0x03, 0x50
        /*006a*/ 	.short	0x0000


	//----- nvinfo : EIATTR_MAXREG_COUNT
	.align		4
        /*006c*/ 	.byte	0x03, 0x1b
        /*006e*/ 	.short	0x00ff


	//----- nvinfo : EIATTR_MERCURY_ISA_VERSION
	.align		4
        /*0070*/ 	.byte	0x03, 0x5f
        /*0072*/ 	.short	0x0101


	//----- nvinfo : EIATTR_VRC_CTA_INIT_COUNT
	.align		4
        /*0074*/ 	.byte	0x02, 0x4a
	.zero		1
	.zero		1


	//----- nvinfo : EIATTR_EXIT_INSTR_OFFSETS
	.align		4
        /*0078*/ 	.byte	0x04, 0x1c
        /*007a*/ 	.short	(.L_140 - .L_139)


	//   ....[0]....
.L_139:
        /*007c*/ 	.word	0x00000080


	//   ....[1]....
        /*0080*/ 	.word	0x00000760


	//   ....[2]....
        /*0084*/ 	.word	0x00000a90


	//   ....[3]....
        /*0088*/ 	.word	0x00000c80


	//   ....[4]....
        /*008c*/ 	.word	0x00000da0


	//----- nvinfo : EIATTR_CBANK_PARAM_SIZE
	.align		4
.L_140:
        /*0090*/ 	.byte	0x03, 0x19
        /*0092*/ 	.short	0x0024


	//----- nvinfo : EIATTR_PARAM_CBANK
	.align		4
        /*0094*/ 	.byte	0x04, 0x0a
        /*0096*/ 	.short	(.L_142 - .L_141)
	.align		4
.L_141:
        /*0098*/ 	.word	index@(.nv.constant0._Z8calcDistPKfS0_iiPfi)
        /*009c*/ 	.short	0x0380
        /*009e*/ 	.short	0x0024


	//----- nvinfo : EIATTR_SW_WAR
	.align		4
.L_142:
        /*00a0*/ 	.byte	0x04, 0x36
        /*00a2*/ 	.short	(.L_144 - .L_143)
.L_143:
        /*00a4*/ 	.word	0x00000008
.L_144:


//--------------------- .nv.callgraph             --------------------------
	.section	.nv.callgraph,"",@"SHT_CUDA_CALLGRAPH"
	.align	4
	.sectionentsize	8
	.align		4
        /*0000*/ 	.word	0x00000000
	.align		4
        /*0004*/ 	.word	0xffffffff
	.align		4
        /*0008*/ 	.word	index@(_Z6calcMuPKfS0_S0_iifPfi)
	.align		4
        /*000c*/ 	.word	index@(vprintf)
	.align		4
        /*0010*/ 	.word	0x00000000
	.align		4
        /*0014*/ 	.word	0xfffffffe
	.align		4
        /*0018*/ 	.word	0x00000000
	.align		4
        /*001c*/ 	.word	0xfffffffd
	.align		4
        /*0020*/ 	.word	0x00000000
	.align		4
        /*0024*/ 	.word	0xfffffffc


//--------------------- .nv.constant4             --------------------------
	.section	.nv.constant4,"a",@progbits
	.align	8
	.align		8
.nv.constant4:
        /*0000*/ 	.dword	$str
	.align		8
        /*0008*/ 	.dword	vprintf


//--------------------- .text._Z12defuzzLabelsPKfiiPi --------------------------
	.section	.text._Z12defuzzLabelsPKfiiPi,"ax",@progbits
	.align	128
        .global         _Z12defuzzLabelsPKfiiPi
        .type           _Z12defuzzLabelsPKfiiPi,@function
        .size           _Z12defuzzLabelsPKfiiPi,(.L_x_100 - _Z12defuzzLabelsPKfiiPi)
        .other          _Z12defuzzLabelsPKfiiPi,@"STO_CUDA_ENTRY STV_DEFAULT"
_Z12defuzzLabelsPKfiiPi:
.text._Z12defuzzLabelsPKfiiPi:
[----:B------:R-:W-:Y:S01]  /*0000*/  LDC R1, c[0x0][0x37c] ;  /* 0x0000df00ff017b82 */ /* 0x000fe20000000800 */
[----:B------:R-:W0:Y:S07]  /*0010*/  S2R R4, SR_TID.X ;  /* 0x0000000000047919 */ /* 0x000e2e0000002100 */
[----:B------:R-:W0:Y:S01]  /*0020*/  S2UR UR4, SR_CTAID.X ;  /* 0x00000000000479c3 */ /* 0x000e220000002500 */
[----:B------:R-:W1:Y:S07]  /*0030*/  LDCU UR5, c[0x0][0x388] ;  /* 0x00007100ff0577ac */ /* 0x000e6e0008000800 */
[----:B------:R-:W0:Y:S02]  /*0040*/  LDC R3, c[0x0][0x360] ;  /* 0x0000d800ff037b82 */ /* 0x000e240000000800 */
[----:B0-----:R-:W-:-:S05]  /*0050*/  IMAD R4, R3, UR4, R4 ;  /* 0x0000000403047c24 */ /* 0x001fca000f8e0204 */
[----:B-1----:R-:W-:-:S13]  /*0060*/  ISETP.GE.AND P0, PT, R4, UR5, PT ;  /* 0x0000000504007c0c */ /* 0x002fda000bf06270 */
[----:B------:R-:W-:Y:S05]  /*0070*/  @P0 EXIT ;  /* 0x000000000000094d */ /* 0x000fea0003800000 */
[----:B------:R-:W0:Y:S01]  /*0080*/  LDCU UR6, c[0x0][0x38c] ;  /* 0x00007180ff0677ac */ /* 0x000e220008000800 */
[----:B------:R-:W-:Y:S01]  /*0090*/  IMAD.MOV.U32 R0, RZ, RZ, RZ ;  /* 0x000000ffff007224 */ /* 0x000fe200078e00ff */
[----:B------:R-:W1:Y:S01]  /*00a0*/  LDCU.64 UR10, c[0x0][0x358] ;  /* 0x00006b00ff0a77ac */ /* 0x000e620008000a00 */
[----:B0-----:R-:W-:-:S09]  /*00b0*/  UISETP.GE.AND UP0, UPT, UR6, 0x1, UPT ;  /* 0x000000010600788c */ /* 0x001fd2000bf06270 */
[----:B-1----:R-:W-:Y:S05]  /*00c0*/  BRA.U !UP0, `(.L_x_0) ;  /* 0x0000000908a07547 */ /* 0x002fea000b800000 */
[----:B------:R-:W-:Y:S02]  /*00d0*/  UISETP.GE.U32.AND UP1, UPT, UR6, 0x10, UPT ;  /* 0x000000100600788c */ /* 0x000fe4000bf26070 */
[----:B------:R-:W-:Y:S01]  /*00e0*/  IMAD R8, R4, UR6, RZ ;  /* 0x0000000604087c24 */ /* 0x000fe2000f8e02ff */
[----:B------:R-:W-:Y:S01]  /*00f0*/  ULOP3.LUT UR7, UR6, 0xf, URZ, 0xc0, !UPT ;  /* 0x0000000f06077892 */ /* 0x000fe2000f8ec0ff */
[----:B------:R-:W-:Y:S02]  /*0100*/  IMAD.MOV.U32 R6, RZ, RZ, -0x40800000 ;  /* 0xbf800000ff067424 */ /* 0x000fe400078e00ff */
[----:B------:R-:W-:Y:S01]  /*0110*/  IMAD.MOV.U32 R5, RZ, RZ, RZ ;  /* 0x000000ffff057224 */ /* 0x000fe200078e00ff */
[----:B------:R-:W-:Y:S01]  /*0120*/  UISETP.NE.AND UP0, UPT, UR7, URZ, UPT ;  /* 0x000000ff0700728c */ /* 0x000fe2000bf05270 */
[----:B------:R-:W-:Y:S01]  /*0130*/  IMAD.MOV.U32 R0, RZ, RZ, RZ ;  /* 0x000000ffff007224 */ /* 0x000fe200078e00ff */
[----:B------:R-:W-:Y:S09]  /*0140*/  BRA.U !UP1, `(.L_x_1) ;  /* 0x0000000509407547 */ /* 0x000ff2000b800000 */
[----:B------:R-:W0:Y:S01]  /*0150*/  LDCU.64 UR4, c[0x0][0x380] ;  /* 0x00007000ff0477ac */ /* 0x000e220008000a00 */
[----:B------:R-:W-:Y:S02]  /*0160*/  IMAD.MOV.U32 R6, RZ, RZ, -0x40800000 ;  /* 0xbf800000ff067424 */ /* 0x000fe400078e00ff */
[----:B------:R-:W-:Y:S01]  /*0170*/  IMAD.MOV.U32 R7, RZ, RZ, RZ ;  /* 0x000000ffff077224 */ /* 0x000fe200078e00ff */
[----:B------:R-:W-:Y:S01]  /*0180*/  ULOP3.LUT UR8, UR6, 0x7ffffff0, URZ, 0xc0, !UPT ;  /* 0x7ffffff006087892 */ /* 0x000fe2000f8ec0ff */
[----:B------:R-:W-:Y:S02]  /*0190*/  IMAD.MOV.U32 R9, RZ, RZ, R8 ;  /* 0x000000ffff097224 */ /* 0x000fe400078e0008 */
[----:B------:R-:W-:-:S03]  /*01a0*/  IMAD.MOV.U32 R0, RZ, RZ, RZ ;  /* 0x000000ffff007224 */ /* 0x000fc600078e00ff */
[----:B------:R-:W-:Y:S01]  /*01b0*/  IMAD.U32 R5, RZ, RZ, UR8 ;  /* 0x00000008ff057e24 */ /* 0x000fe2000f8e00ff */
[----:B0-----:R-:W-:-:S04]  /*01c0*/  UIADD3 UR4, UP1, UPT, UR4, 0x20, URZ ;  /* 0x0000002004047890 */ /* 0x001fc8000ff3e0ff */
[----:B------:R-:W-:-:S12]  /*01d0*/  UIADD3.X UR5, UPT, UPT, URZ, UR5, URZ, UP1, !UPT ;  /* 0x00000005ff057290 */ /* 0x000fd80008ffe4ff */
.L_x_2:
[----:B------:R-:W-:Y:S02]  /*01e0*/  IMAD.U32 R2, RZ, RZ, UR4 ;  /* 0x00000004ff027e24 */ /* 0x000fe4000f8e00ff */
[----:B------:R-:W-:Y:S02]  /*01f0*/  IMAD.U32 R3, RZ, RZ, UR5 ;  /* 0x00000005ff037e24 */ /* 0x000fe4000f8e00ff */
[----:B------:R-:W-:-:S05]  /*0200*/  IMAD.WIDE R2, R9, 0x4, R2 ;  /* 0x0000000409027825 */ /* 0x000fca00078e0202 */
[----:B------:R-:W2:Y:S04]  /*0210*/  LDG.E R21, desc[UR10][R2.64+-0x20] ;  /* 0xffffe00a02157981 */ /* 0x000ea8000c1e1900 */
[----:B------:R-:W3:Y:S04]  /*0220*/  LDG.E R23, desc[UR10][R2.64+-0x1c] ;  /* 0xffffe40a02177981 */ /* 0x000ee8000c1e1900 */
[----:B------:R-:W4:Y:S04]  /*0230*/  LDG.E R25, desc[UR10][R2.64+-0x18] ;  /* 0xffffe80a02197981 */ /* 0x000f28000c1e1900 */
[----:B------:R-:W5:Y:S04]  /*0240*/  LDG.E R27, desc[UR10][R2.64+-0x14] ;  /* 0xffffec0a021b7981 */ /* 0x000f68000c1e1900 */
        /* <DEDUP_REMOVED lines=11> */
[----:B------:R-:W5:Y:S01]  /*0300*/  LDG.E R20, desc[UR10][R2.64+0x1c] ;  /* 0x00001c0a02147981 */ /* 0x000f62000c1e1900 */
[----:B------:R-:W-:Y:S01]  /*0310*/  VIADD R9, R9, 0x10 ;  /* 0x0000001009097836 */ /* 0x000fe20000000000 */
[----:B--2---:R-:W-:-:S04]  /*0320*/  FSETP.GT.AND P3, PT, R21, R6, PT ;  /* 0x000000061500720b */ /* 0x004fc80003f64000 */
[----:B------:R-:W-:Y:S02]  /*0330*/  FSEL R6, R21, R6, P3 ;  /* 0x0000000615067208 */ /* 0x000fe40001800000 */
[----:B------:R-:W-:Y:S02]  /*0340*/  SEL R0, R7, R0, P3 ;  /* 0x0000000007007207 */ /* 0x000fe40001800000 */
[----:B---3--:R-:W-:-:S04]  /*0350*/  FSETP.GT.AND P4, PT, R23, R6, PT ;  /* 0x000000061700720b */ /* 0x008fc80003f84000 */
[----:B------:R-:W-:-:S04]  /*0360*/  FSEL R6, R23, R6, P4 ;  /* 0x0000000617067208 */ /* 0x000fc80002000000 */
[----:B----4-:R-:W-:-:S04]  /*0370*/  FSETP.GT.AND P5, PT, R25, R6, PT ;  /* 0x000000061900720b */ /* 0x010fc80003fa4000 */
[----:B------:R-:W-:Y:S01]  /*0380*/  FSEL R6, R25, R6, P5 ;  /* 0x0000000619067208 */ /* 0x000fe20002800000 */
[----:B------:R-:W-:-:S03]  /*0390*/  @P4 VIADD R0, R7, 0x1 ;  /* 0x0000000107004836 */ /* 0x000fc60000000000 */
[----:B-----5:R-:W-:-:S04]  /*03a0*/  FSETP.GT.AND P6, PT, R27, R6, PT ;  /* 0x000000061b00720b */ /* 0x020fc80003fc4000 */
[----:B------:R-:W-:Y:S01]  /*03b0*/  FSEL R6, R27, R6, P6 ;  /* 0x000000061b067208 */ /* 0x000fe20003000000 */
[----:B------:R-:W-:-:S03]  /*03c0*/  @P5 VIADD R0, R7, 0x2 ;  /* 0x0000000207005836 */ /* 0x000fc60000000000 */
[----:B------:R-:W-:-:S04]  /*03d0*/  FSETP.GT.AND P0, PT, R29, R6, PT ;  /* 0x000000061d00720b */ /* 0x000fc80003f04000 */
        /* <DEDUP_REMOVED lines=34> */
[----:B------:R-:W-:-:S08]  /*0600*/  @P3 VIADD R0, R7, 0xe ;  /* 0x0000000e07003836 */ /* 0x000fd00000000000 */
[C---:B------:R-:W-:Y:S02]  /*0610*/  @P0 VIADD R0, R7.reuse, 0xf ;  /* 0x0000000f07000836 */ /* 0x040fe40000000000 */
[----:B------:R-:W-:-:S05]  /*0620*/  VIADD R7, R7, 0x10 ;  /* 0x0000001007077836 */ /* 0x000fca0000000000 */
[----:B------:R-:W-:-:S13]  /*0630*/  ISETP.NE.AND P1, PT, R7, R5, PT ;  /* 0x000000050700720c */ /* 0x000fda0003f25270 */
[----:B------:R-:W-:Y:S05]  /*0640*/  @P1 BRA `(.L_x_2) ;  /* 0xfffffff800e41947 */ /* 0x000fea000383ffff */
.L_x_1:
[----:B------:R-:W-:Y:S05]  /*0650*/  BRA.U !UP0, `(.L_x_0) ;  /* 0x00000005083c7547 */ /* 0x000fea000b800000 */
[----:B------:R-:W-:Y:S02]  /*0660*/  UISETP.GE.U32.AND UP0, UPT, UR7, 0x8, UPT ;  /* 0x000000080700788c */ /* 0x000fe4000bf06070 */
[----:B------:R-:W-:-:S04]  /*0670*/  ULOP3.LUT UR5, UR6, 0x7, URZ, 0xc0, !UPT ;  /* 0x0000000706057892 */ /* 0x000fc8000f8ec0ff */
[----:B------:R-:W-:-:S03]  /*0680*/  UISETP.NE.AND UP1, UPT, UR5, URZ, UPT ;  /* 0x000000ff0500728c */ /* 0x000fc6000bf25270 */
[----:B------:R-:W-:Y:S08]  /*0690*/  BRA.U !UP0, `(.L_x_3) ;  /* 0x0000000108907547 */ /* 0x000ff0000b800000 */
[----:B------:R-:W0:Y:S01]  /*06a0*/  LDC.64 R2, c[0x0][0x380] ;  /* 0x0000e000ff027b82 */ /* 0x000e220000000a00 */
[----:B------:R-:W-:-:S04]  /*06b0*/  IMAD.IADD R7, R8, 0x1, R5 ;  /* 0x0000000108077824 */ /* 0x000fc800078e0205 */
[----:B0-----:R-:W-:-:S05]  /*06c0*/  IMAD.WIDE R2, R7, 0x4, R2 ;  /* 0x0000000407027825 */ /* 0x001fca00078e0202 */
[----:B------:R-:W2:Y:S04]  /*06d0*/  LDG.E R7, desc[UR10][R2.64] ;  /* 0x0000000a02077981 */ /* 0x000ea8000c1e1900 */
[----:B------:R-:W3:Y:S04]  /*06e0*/  LDG.E R9, desc[UR10][R2.64+0x4] ;  /* 0x0000040a02097981 */ /* 0x000ee8000c1e1900 */
[----:B------:R-:W4:Y:S04]  /*06f0*/  LDG.E R11, desc[UR10][R2.64+0x8] ;  /* 0x0000080a020b7981 */ /* 0x000f28000c1e1900 */
[----:B------:R-:W5:Y:S04]  /*0700*/  LDG.E R13, desc[UR10][R2.64+0xc] ;  /* 0x00000c0a020d7981 */ /* 0x000f68000c1e1900 */
[----:B------:R-:W5:Y:S04]  /*0710*/  LDG.E R15, desc[UR10][R2.64+0x10] ;  /* 0x0000100a020f7981 */ /* 0x000f68000c1e1900 */
[----:B------:R-:W5:Y:S04]  /*0720*/  LDG.E R17, desc[UR10][R2.64+0x14] ;  /* 0x0000140a02117981 */ /* 0x000f68000c1e1900 */
[----:B------:R-:W5:Y:S04]  /*0730*/  LDG.E R19, desc[UR10][R2.64+0x18] ;  /* 0x0000180a02137981 */ /* 0x000f68000c1e1900 */
[----:B------:R-:W5:Y:S01]  /*0740*/  LDG.E R21, desc[UR10][R2.64+0x1c] ;  /* 0x00001c0a02157981 */ /* 0x000f62000c1e1900 */
        /* <DEDUP_REMOVED lines=24> */
[----:B------:R-:W-:-:S07]  /*08d0*/  VIADD R5, R5, 0x8 ;  /* 0x0000000805057836 */ /* 0x000fce0000000000 */
.L_x_3:
        /* <DEDUP_REMOVED lines=22> */
[----:B------:R-:W-:-:S08]  /*0a40*/  @P2 VIADD R0, R5, 0x2 ;  /* 0x0000000205002836 */ /* 0x000fd00000000000 */
[C---:B------:R-:W-:Y:S02]  /*0a50*/  @P3 VIADD R0, R5.reuse, 0x3 ;  /* 0x0000000305003836 */ /* 0x040fe40000000000 */
[----:B------:R-:W-:-:S07]  /*0a60*/  VIADD R5, R5, 0x4 ;  /* 0x0000000405057836 */ /* 0x000fce0000000000 */
.L_x_4:
[----:B------:R-:W-:Y:S05]  /*0a70*/  BRA.U !UP1, `(.L_x_0) ;  /* 0x0000000109347547 */ /* 0x000fea000b800000 */
[----:B------:R-:W0:Y:S01]  /*0a80*/  LDC.64 R10, c[0x0][0x380] ;  /* 0x0000e000ff0a7b82 */ /* 0x000e220000000a00 */
[----:B------:R-:W-:Y:S01]  /*0a90*/  IMAD.IADD R7, R8, 0x1, R5 ;  /* 0x0000000108077824 */ /* 0x000fe200078e0205 */
[----:B------:R-:W-:-:S12]  /*0aa0*/  UIADD3 UR4, UPT, UPT, -UR4, URZ, URZ ;  /* 0x000000ff04047290 */ /* 0x000fd8000fffe1ff */
.L_x_5:
[----:B0-----:R-:W-:-:S06]  /*0ab0*/  IMAD.WIDE R2, R7, 0x4, R10 ;  /* 0x0000000407027825 */ /* 0x001fcc00078e020a */
[----:B------:R-:W2:Y:S01]  /*0ac0*/  LDG.E R3, desc[UR10][R2.64] ;  /* 0x0000000a02037981 */ /* 0x000ea2000c1e1900 */
[----:B------:R-:W-:Y:S01]  /*0ad0*/  UIADD3 UR4, UPT, UPT, UR4, 0x1, URZ ;  /* 0x0000000104047890 */ /* 0x000fe2000fffe0ff */
[----:B------:R-:W-:-:S03]  /*0ae0*/  VIADD R7, R7, 0x1 ;  /* 0x0000000107077836 */ /* 0x000fc60000000000 */
[----:B------:R-:W-:Y:S01]  /*0af0*/  UISETP.NE.AND UP0, UPT, UR4, URZ, UPT ;  /* 0x000000ff0400728c */ /* 0x000fe2000bf05270 */
[----:B--2---:R-:W-:-:S04]  /*0b00*/  FSETP.GT.AND P0, PT, R3, R6, PT ;  /* 0x000000060300720b */ /* 0x004fc80003f04000 */
[C---:B------:R-:W-:Y:S01]  /*0b10*/  SEL R0, R5.reuse, R0, P0 ;  /* 0x0000000005007207 */ /* 0x040fe20000000000 */
[----:B------:R-:W-:Y:S01]  /*0b20*/  VIADD R5, R5, 0x1 ;  /* 0x0000000105057836 */ /* 0x000fe20000000000 */
[----:B------:R-:W-:Y:S02]  /*0b30*/  FSEL R6, R3, R6, P0 ;  /* 0x0000000603067208 */ /* 0x000fe40000000000 */
[----:B------:R-:W-:Y:S05]  /*0b40*/  BRA.U UP0, `(.L_x_5) ;  /* 0xfffffffd00d87547 */ /* 0x000fea000b83ffff */
.L_x_0:
[----:B------:R-:W0:Y:S02]  /*0b50*/  LDC.64 R2, c[0x0][0x390] ;  /* 0x0000e400ff027b82 */ /* 0x000e240000000a00 */
[----:B0-----:R-:W-:-:S05]  /*0b60*/  IMAD.WIDE R4, R4, 0x4, R2 ;  /* 0x0000000404047825 */ /* 0x001fca00078e0202 */
[----:B------:R-:W-:Y:S01]  /*0b70*/  STG.E desc[UR10][R4.64], R0 ;  /* 0x0000000004007986 */ /* 0x000fe2000c10190a */
[----:B------:R-:W-:Y:S05]  /*0b80*/  EXIT ;  /* 0x000000000000794d */ /* 0x000fea0003800000 */
.L_x_6:
[----:B------:R-:W-:-:S00]  /*0b90*/  BRA `(.L_x_6) ;  /* 0xfffffffc00fc7947 */ /* 0x000fc0000383ffff */
[----:B------:R-:W-:-:S00]  /*0ba0*/  NOP ;  /* 0x0000000000007918 */ /* 0x000fc00000000000 */
        /* <DEDUP_REMOVED lines=13> */
.L_x_100:


//--------------------- .text._Z19globalReduceCentersPK7ClusteriiPfi --------------------------
	.section	.text._Z19globalReduceCentersPK7ClusteriiPfi,"ax",@progbits
	.align	128
        .global         _Z19globalReduceCentersPK7ClusteriiPfi
        .type           _Z19globalReduceCentersPK7ClusteriiPfi,@function
        .size           _Z19globalReduceCentersPK7ClusteriiPfi,(.L_x_98 - _Z19globalReduceCentersPK7ClusteriiPfi)
        .other          _Z19globalReduceCentersPK7ClusteriiPfi,@"STO_CUDA_ENTRY STV_DEFAULT"
_Z19globalReduceCentersPK7ClusteriiPfi:
.text._Z19globalReduceCentersPK7ClusteriiPfi:
[----:B------:R-:W-:Y:S01]  /*0000*/  LDC R1, c[0x0][0x37c] ;  /* 0x0000df00ff017b82 */ /* 0x000fe20000000800 */
[----:B------:R-:W0:Y:S01]  /*0010*/  S2R R0, SR_TID.X ;  /* 0x0000000000007919 */ /* 0x000e220000002100 */
[----:B------:R-:W0:Y:S01]  /*0020*/  LDCU UR8, c[0x0][0x360] ;  /* 0x00006c00ff0877ac */ /* 0x000e220008000800 */
[----:B------:R-:W0:Y:S01]  /*0030*/  S2R R5, SR_CTAID.X ;  /* 0x0000000000057919 */ /* 0x000e220000002500 */
[----:B------:R-:W1:Y:S01]  /*0040*/  LDCU UR4, c[0x0][0x388] ;  /* 0x00007100ff0477ac */ /* 0x000e620008000800 */
[----:B0-----:R-:W-:-:S05]  /*0050*/  IMAD R5, R5, UR8, R0 ;  /* 0x0000000805057c24 */ /* 0x001fca000f8e0200 */
[----:B-1----:R-:W-:-:S13]  /*0060*/  ISETP.GE.AND P0, PT, R5, UR4, PT ;  /* 0x0000000405007c0c */ /* 0x002fda000bf06270 */
[----:B------:R-:W-:Y:S05]  /*0070*/  @P0 EXIT ;  /* 0x000000000000094d */ /* 0x000fea0003800000 */
[----:B------:R-:W0:Y:S01]  /*0080*/  LDCU UR4, c[0x0][0x38c] ;  /* 0x00007180ff0477ac */ /* 0x000e220008000800 */
[----:B------:R-:W1:Y:S01]  /*0090*/  LDCU.64 UR12, c[0x0][0x358] ;  /* 0x00006b00ff0c77ac */ /* 0x000e620008000a00 */
[----:B0-----:R-:W-:-:S04]  /*00a0*/  MOV R2, UR4 ;  /* 0x0000000400027c02 */ /* 0x001fc80008000f00 */
[----:B------:R-:W-:-:S13]  /*00b0*/  ISETP.GE.AND P0, PT, R2, 0x1, PT ;  /* 0x000000010200780c */ /* 0x000fda0003f06270 */
[----:B-1----:R-:W-:Y:S05]  /*00c0*/  @!P0 BRA `(.L_x_7) ;  /* 0x00000008008c8947 */ /* 0x002fea0003800000 */
[C---:B------:R-:W-:Y:S01]  /*00d0*/  ISETP.GE.U32.AND P1, PT, R2.reuse, 0x10, PT ;  /* 0x000000100200780c */ /* 0x040fe20003f26070 */
[----:B------:R-:W0:Y:S01]  /*00e0*/  LDCU.64 UR10, c[0x0][0x380] ;  /* 0x00007000ff0a77ac */ /* 0x000e220008000a00 */
[----:B------:R-:W-:Y:S01]  /*00f0*/  LOP3.LUT R3, R2, 0xf, RZ, 0xc0, !PT ;  /* 0x0000000f02037812 */ /* 0x000fe200078ec0ff */
[-C--:B------:R-:W-:Y:S02]  /*0100*/  IMAD R24, R5, R2.reuse, RZ ;  /* 0x0000000205187224 */ /* 0x080fe400078e02ff */
[----:B------:R-:W-:Y:S01]  /*0110*/  IMAD R25, R0, R2, RZ ;  /* 0x0000000200197224 */ /* 0x000fe200078e02ff */
[----:B------:R-:W-:Y:S01]  /*0120*/  ISETP.NE.AND P2, PT, R3, RZ, PT ;  /* 0x000000ff0300720c */ /* 0x000fe20003f45270 */
[----:B------:R-:W-:-:S06]  /*0130*/  IMAD.MOV.U32 R4, RZ, RZ, RZ ;  /* 0x000000ffff047224 */ /* 0x000fcc00078e00ff */
[----:B------:R-:W-:Y:S06]  /*0140*/  @!P1 BRA `(.L_x_8) ;  /* 0x0000000400189947 */ /* 0x000fec0003800000 */
[----:B------:R-:W1:Y:S01]  /*0150*/  S2UR UR7, SR_CgaCtaId ;  /* 0x00000000000779c3 */ /* 0x000e620000008800 */
[----:B------:R-:W-:Y:S01]  /*0160*/  UMOV UR6, 0x400 ;  /* 0x0000040000067882 */ /* 0x000fe20000000000 */
[----:B------:R-:W-:Y:S01]  /*0170*/  LOP3.LUT R4, R2, 0x7ffffff0, RZ, 0xc0, !PT ;  /* 0x7ffffff002047812 */ /* 0x000fe200078ec0ff */
[----:B------:R-:W-:Y:S01]  /*0180*/  UMOV UR4, 0x40 ;  /* 0x0000004000047882 */ /* 0x000fe20000000000 */
[----:B------:R-:W-:Y:S01]  /*0190*/  UMOV UR5, 0x0 ;  /* 0x0000000000057882 */ /* 0x000fe20000000000 */
[----:B------:R-:W-:Y:S01]  /*01a0*/  MOV R6, R24 ;  /* 0x0000001800067202 */ /* 0x000fe20000000f00 */
[----:B0-----:R-:W-:Y:S01]  /*01b0*/  UIMAD.WIDE.U32 UR4, UR10, 0x1, UR4 ;  /* 0x000000010a0478a5 */ /* 0x001fe2000f8e0004 */
[----:B------:R-:W-:Y:S01]  /*01c0*/  IMAD.MOV R7, RZ, RZ, -R4 ;  /* 0x000000ffff077224 */ /* 0x000fe200078e0a04 */
[----:B-1----:R-:W-:Y:S02]  /*01d0*/  ULEA UR6, UR7, UR6, 0x18 ;  /* 0x0000000607067291 */ /* 0x002fe4000f8ec0ff */
[----:B------:R-:W-:-:S04]  /*01e0*/  UIADD3 UR7, UPT, UPT, UR5, UR11, URZ ;  /* 0x0000000b05077290 */ /* 0x000fc8000fffe0ff */
[----:B------:R-:W-:-:S04]  /*01f0*/  LEA R5, R25, UR6, 0x3 ;  /* 0x0000000619057c11 */ /* 0x000fc8000f8e18ff */
[----:B------:R-:W-:-:S07]  /*0200*/  IADD3 R5, PT, PT, R5, 0x40, RZ ;  /* 0x0000004005057810 */ /* 0x000fce0007ffe0ff */
.L_x_9:
[----:B------:R-:W-:Y:S01]  /*0210*/  MOV R8, UR4 ;  /* 0x0000000400087c02 */ /* 0x000fe20008000f00 */
[----:B------:R-:W-:Y:S02]  /*0220*/  IMAD.U32 R27, RZ, RZ, UR7 ;  /* 0x00000007ff1b7e24 */ /* 0x000fe4000f8e00ff */
[----:B------:R-:W-:Y:S01]  /*0230*/  IMAD.U32 R9, RZ, RZ, UR5 ;  /* 0x00000005ff097e24 */ /* 0x000fe2000f8e00ff */
[----:B------:R-:W-:-:S05]  /*0240*/  MOV R26, R8 ;  /* 0x00000008001a7202 */ /* 0x000fca0000000f00 */
[----:B------:R-:W-:-:S05]  /*0250*/  IMAD.WIDE R26, R6, 0x8, R26 ;  /* 0x00000008061a7825 */ /* 0x000fca00078e021a */
[----:B------:R-:W2:Y:S04]  /*0260*/  LDG.E R20, desc[UR12][R26.64+-0x40] ;  /* 0xffffc00c1a147981 */ /* 0x000ea8000c1e1900 */
[----:B------:R-:W2:Y:S04]  /*0270*/  LDG.E R21, desc[UR12][R26.64+-0x3c] ;  /* 0xffffc40c1a157981 */ /* 0x000ea8000c1e1900 */
[----:B------:R-:W3:Y:S04]  /*0280*/  LDG.E R8, desc[UR12][R26.64+-0x38] ;  /* 0xffffc80c1a087981 */ /* 0x000ee8000c1e1900 */
[----:B------:R-:W3:Y:S04]  /*0290*/  LDG.E R9, desc[UR12][R26.64+-0x34] ;  /* 0xffffcc0c1a097981 */ /* 0x000ee8000c1e1900 */
[----:B------:R-:W4:Y:S04]  /*02a0*/  LDG.E R10, desc[UR12][R26.64+-0x30] ;  /* 0xffffd00c1a0a7981 */ /* 0x000f28000c1e1900 */
        /* <DEDUP_REMOVED lines=11> */
[----:B--2---:R0:W-:Y:S04]  /*0360*/  STS.64 [R5+-0x40], R20 ;  /* 0xffffc01405007388 */ /* 0x0041e80000000a00 */
[----:B0-----:R-:W2:Y:S04]  /*0370*/  LDG.E R20, desc[UR12][R26.64+-0x8] ;  /* 0xfffff80c1a147981 */ /* 0x001ea8000c1e1900 */
[----:B------:R-:W2:Y:S04]  /*0380*/  LDG.E R21, desc[UR12][R26.64+-0x4] ;  /* 0xfffffc0c1a157981 */ /* 0x000ea8000c1e1900 */
[----:B---3--:R0:W-:Y:S04]  /*0390*/  STS.64 [R5+-0x38], R8 ;  /* 0xffffc80805007388 */ /* 0x0081e80000000a00 */
[----:B----4-:R1:W-:Y:S04]  /*03a0*/  STS.64 [R5+-0x30], R10 ;  /* 0xffffd00a05007388 */ /* 0x0103e80000000a00 */
[----:B-----5:R3:W-:Y:S04]  /*03b0*/  STS.64 [R5+-0x28], R12 ;  /* 0xffffd80c05007388 */ /* 0x0207e80000000a00 */
[----:B------:R4:W-:Y:S04]  /*03c0*/  STS.64 [R5+-0x20], R14 ;  /* 0xffffe00e05007388 */ /* 0x0009e80000000a00 */
[----:B0-----:R-:W5:Y:S04]  /*03d0*/  LDG.E R8, desc[UR12][R26.64] ;  /* 0x0000000c1a087981 */ /* 0x001f68000c1e1900 */
[----:B------:R0:W-:Y:S04]  /*03e0*/  STS.64 [R5+-0x18], R16 ;  /* 0xffffe81005007388 */ /* 0x0001e80000000a00 */
[----:B------:R-:W5:Y:S04]  /*03f0*/  LDG.E R9, desc[UR12][R26.64+0x4] ;  /* 0x0000040c1a097981 */ /* 0x000f68000c1e1900 */
[----:B------:R0:W-:Y:S04]  /*0400*/  STS.64 [R5+-0x10], R18 ;  /* 0xfffff01205007388 */ /* 0x0001e80000000a00 */
[----:B-1----:R-:W5:Y:S04]  /*0410*/  LDG.E R10, desc[UR12][R26.64+0x8] ;  /* 0x0000080c1a0a7981 */ /* 0x002f68000c1e1900 */
[----:B------:R-:W5:Y:S04]  /*0420*/  LDG.E R11, desc[UR12][R26.64+0xc] ;  /* 0x00000c0c1a0b7981 */ /* 0x000f68000c1e1900 */
[----:B---3--:R-:W3:Y:S04]  /*0430*/  LDG.E R12, desc[UR12][R26.64+0x10] ;  /* 0x0000100c1a0c7981 */ /* 0x008ee8000c1e1900 */
[----:B------:R-:W3:Y:S04]  /*0440*/  LDG.E R13, desc[UR12][R26.64+0x14] ;  /* 0x0000140c1a0d7981 */ /* 0x000ee8000c1e1900 */
[----:B----4-:R-:W4:Y:S04]  /*0450*/  LDG.E R14, desc[UR12][R26.64+0x18] ;  /* 0x0000180c1a0e7981 */ /* 0x010f28000c1e1900 */
[----:B------:R-:W4:Y:S04]  /*0460*/  LDG.E R15, desc[UR12][R26.64+0x1c] ;  /* 0x00001c0c1a0f7981 */ /* 0x000f28000c1e1900 */
[----:B0-----:R-:W4:Y:S04]  /*0470*/  LDG.E R16, desc[UR12][R26.64+0x20] ;  /* 0x0000200c1a107981 */ /* 0x001f28000c1e1900 */
[----:B------:R-:W4:Y:S04]  /*0480*/  LDG.E R17, desc[UR12][R26.64+0x24] ;  /* 0x0000240c1a117981 */ /* 0x000f28000c1e1900 */
[----:B------:R-:W4:Y:S04]  /*0490*/  LDG.E R18, desc[UR12][R26.64+0x28] ;  /* 0x0000280c1a127981 */ /* 0x000f28000c1e1900 */
[----:B------:R-:W4:Y:S04]  /*04a0*/  LDG.E R19, desc[UR12][R26.64+0x2c] ;  /* 0x00002c0c1a137981 */ /* 0x000f28000c1e1900 */
[----:B--2---:R0:W-:Y:S04]  /*04b0*/  STS.64 [R5+-0x8], R20 ;  /* 0xfffff81405007388 */ /* 0x0041e80000000a00 */
[----:B0-----:R-:W2:Y:S04]  /*04c0*/  LDG.E R20, desc[UR12][R26.64+0x30] ;  /* 0x0000300c1a147981 */ /* 0x001ea8000c1e1900 */
[----:B------:R-:W2:Y:S01]  /*04d0*/  LDG.E R21, desc[UR12][R26.64+0x34] ;  /* 0x0000340c1a157981 */ /* 0x000ea2000c1e1900 */
[----:B------:R-:W-:-:S05]  /*04e0*/  VIADD R7, R7, 0x10 ;  /* 0x0000001007077836 */ /* 0x000fca0000000000 */
[----:B------:R-:W-:Y:S01]  /*04f0*/  ISETP.NE.AND P1, PT, R7, RZ, PT ;  /* 0x000000ff0700720c */ /* 0x000fe20003f25270 */
[----:B------:R-:W-:Y:S01]  /*0500*/  STS.64 [R5+0x38], R22 ;  /* 0x0000381605007388 */ /* 0x000fe20000000a00 */
[----:B------:R-:W-:-:S03]  /*0510*/  IADD3 R6, PT, PT, R6, 0x10, RZ ;  /* 0x0000001006067810 */ /* 0x000fc60007ffe0ff */
[----:B-----5:R-:W-:Y:S04]  /*0520*/  STS.64 [R5], R8 ;  /* 0x0000000805007388 */ /* 0x020fe80000000a00 */
[----:B------:R-:W-:Y:S04]  /*0530*/  STS.64 [R5+0x8], R10 ;  /* 0x0000080a05007388 */ /* 0x000fe80000000a00 */
[----:B---3--:R-:W-:Y:S04]  /*0540*/  STS.64 [R5+0x10], R12 ;  /* 0x0000100c05007388 */ /* 0x008fe80000000a00 */
[----:B----4-:R-:W-:Y:S04]  /*0550*/  STS.64 [R5+0x18], R14 ;  /* 0x0000180e05007388 */ /* 0x010fe80000000a00 */
[----:B------:R-:W-:Y:S04]  /*0560*/  STS.64 [R5+0x20], R16 ;  /* 0x0000201005007388 */ /* 0x000fe80000000a00 */
[----:B------:R-:W-:Y:S04]  /*0570*/  STS.64 [R5+0x28], R18 ;  /* 0x0000281205007388 */ /* 0x000fe80000000a00 */
[----:B--2---:R0:W-:Y:S02]  /*0580*/  STS.64 [R5+0x30], R20 ;  /* 0x0000301405007388 */ /* 0x0041e40000000a00 */
[----:B0-----:R-:W-:Y:S01]  /*0590*/  VIADD R5, R5, 0x80 ;  /* 0x0000008005057836 */ /* 0x001fe20000000000 */
[----:B------:R-:W-:Y:S06]  /*05a0*/  @P1 BRA `(.L_x_9) ;  /* 0xfffffffc00181947 */ /* 0x000fec000383ffff */
.L_x_8:
[----:B------:R-:W-:Y:S05]  /*05b0*/  @!P2 BRA `(.L_x_7) ;  /* 0x000000040050a947 */ /* 0x000fea0003800000 */
[----:B------:R-:W-:Y:S02]  /*05c0*/  ISETP.GE.U32.AND P1, PT, R3, 0x8, PT ;  /* 0x000000080300780c */ /* 0x000fe40003f26070 */
[----:B------:R-:W-:-:S04]  /*05d0*/  LOP3.LUT R5, R2, 0x7, RZ, 0xc0, !PT ;  /* 0x0000000702057812 */ /* 0x000fc800078ec0ff */
[----:B------:R-:W-:-:S07]  /*05e0*/  ISETP.NE.AND P2, PT, R5, RZ, PT ;  /* 0x000000ff0500720c */ /* 0x000fce0003f45270 */
[----:B------:R-:W-:Y:S06]  /*05f0*/  @!P1 BRA `(.L_x_10) ;  /* 0x0000000000849947 */ /* 0x000fec0003800000 */
[----:B------:R-:W1:Y:S01]  /*0600*/  LDC.64 R22, c[0x0][0x380] ;  /* 0x0000e000ff167b82 */ /* 0x000e620000000a00 */
[----:B------:R-:W-:-:S05]  /*0610*/  IADD3 R3, PT, PT, R24, R4, RZ ;  /* 0x0000000418037210 */ /* 0x000fca0007ffe0ff */
[----:B-1----:R-:W-:-:S05]  /*0620*/  IMAD.WIDE R22, R3, 0x8, R22 ;  /* 0x0000000803167825 */ /* 0x002fca00078e0216 */
        /* <DEDUP_REMOVED lines=16> */
[----:B------:R-:W1:Y:S01]  /*0730*/  S2UR UR5, SR_CgaCtaId ;  /* 0x00000000000579c3 */ /* 0x000e620000008800 */
[----:B------:R-:W-:Y:S01]  /*0740*/  UMOV UR4, 0x400 ;  /* 0x0000040000047882 */ /* 0x000fe20000000000 */
[----:B------:R-:W-:Y:S01]  /*0750*/  IMAD.IADD R3, R25, 0x1, R4 ;  /* 0x0000000119037824 */ /* 0x000fe200078e0204 */
[----:B------:R-:W-:Y:S01]  /*0760*/  IADD3 R4, PT, PT, R4, 0x8, RZ ;  /* 0x0000000804047810 */ /* 0x000fe20007ffe0ff */
[----:B-1----:R-:W-:-:S06]  /*0770*/  ULEA UR4, UR5, UR4, 0x18 ;  /* 0x0000000405047291 */ /* 0x002fcc000f8ec0ff */
[----:B------:R-:W-:-:S05]  /*0780*/  LEA R3, R3, UR4, 0x3 ;  /* 0x0000000403037c11 */ /* 0x000fca000f8e18ff */
[----:B--2---:R1:W-:Y:S04]  /*0790*/  STS.64 [R3], R20 ;  /* 0x0000001403007388 */ /* 0x0043e80000000a00 */
[----:B---3--:R1:W-:Y:S04]  /*07a0*/  STS.64 [R3+0x8], R18 ;  /* 0x0000081203007388 */ /* 0x0083e80000000a00 */
[----:B----4-:R1:W-:Y:S04]  /*07b0*/  STS.64 [R3+0x10], R16 ;  /* 0x0000101003007388 */ /* 0x0103e80000000a00 */
[----:B-----5:R1:W-:Y:S04]  /*07c0*/  STS.64 [R3+0x18], R14 ;  /* 0x0000180e03007388 */ /* 0x0203e80000000a00 */
[----:B------:R1:W-:Y:S04]  /*07d0*/  STS.64 [R3+0x20], R12 ;  /* 0x0000200c03007388 */ /* 0x0003e80000000a00 */
[----:B------:R1:W-:Y:S04]  /*07e0*/  STS.64 [R3+0x28], R10 ;  /* 0x0000280a03007388 */ /* 0x0003e80000000a00 */
[----:B------:R1:W-:Y:S04]  /*07f0*/  STS.64 [R3+0x30], R8 ;  /* 0x0000300803007388 */ /* 0x0003e80000000a00 */
[----:B------:R1:W-:Y:S02]  /*0800*/  STS.64 [R3+0x38], R6 ;  /* 0x0000380603007388 */ /* 0x0003e40000000a00 */
.L_x_10:
[----:B------:R-:W-:Y:S05]  /*0810*/  @!P2 BRA `(.L_x_7) ;  /* 0x0000000000b8a947 */ /* 0x000fea0003800000 */
[----:B------:R-:W-:Y:S02]  /*0820*/  ISETP.GE.U32.AND P1, PT, R5, 0x4, PT ;  /* 0x000000040500780c */ /* 0x000fe40003f26070 */
[----:B-1----:R-:W-:-:S04]  /*0830*/  LOP3.LUT R3, R2, 0x3, RZ, 0xc0, !PT ;  /* 0x0000000302037812 */ /* 0x002fc800078ec0ff */
[----:B------:R-:W-:-:S07]  /*0840*/  ISETP.NE.AND P2, PT, R3, RZ, PT ;  /* 0x000000ff0300720c */ /* 0x000fce0003f45270 */
[----:B------:R-:W-:Y:S06]  /*0850*/  @!P1 BRA `(.L_x_11) ;  /* 0x0000000000549947 */ /* 0x000fec0003800000 */
[----:B------:R-:W1:Y:S01]  /*0860*/  LDC.64 R6, c[0x0][0x380] ;  /* 0x0000e000ff067b82 */ /* 0x000e620000000a00 */
[----:B------:R-:W-:-:S04]  /*0870*/  IMAD.IADD R5, R24, 0x1, R4 ;  /* 0x0000000118057824 */ /* 0x000fc800078e0204 */
        /* <DEDUP_REMOVED lines=8> */
[----:B------:R-:W5:Y:S01]  /*0900*/  LDG.E R15, desc[UR12][R6.64+0x1c] ;  /* 0x00001c0c060f7981 */ /* 0x000f62000c1e1900 */
[----:B------:R-:W1:Y:S01]  /*0910*/  S2UR UR5, SR_CgaCtaId ;  /* 0x00000000000579c3 */ /* 0x000e620000008800 */
[----:B------:R-:W-:Y:S01]  /*0920*/  UMOV UR4, 0x400 ;  /* 0x0000040000047882 */ /* 0x000fe20000000000 */
[----:B------:R-:W-:Y:S01]  /*0930*/  IADD3 R5, PT, PT, R25, R4, RZ ;  /* 0x0000000419057210 */ /* 0x000fe20007ffe0ff */
[----:B------:R-:W-:Y:S01]  /*0940*/  VIADD R4, R4, 0x4 ;  /* 0x0000000404047836 */ /* 0x000fe20000000000 */
[----:B-1----:R-:W-:-:S06]  /*0950*/  ULEA UR4, UR5, UR4, 0x18 ;  /* 0x0000000405047291 */ /* 0x002fcc000f8ec0ff */
[----:B------:R-:W-:-:S05]  /*0960*/  LEA R5, R5, UR4, 0x3 ;  /* 0x0000000405057c11 */ /* 0x000fca000f8e18ff */
[----:B--2---:R1:W-:Y:S04]  /*0970*/  STS.64 [R5], R8 ;  /* 0x0000000805007388 */ /* 0x0043e80000000a00 */
[----:B---3--:R1:W-:Y:S04]  /*0980*/  STS.64 [R5+0x8], R10 ;  /* 0x0000080a05007388 */ /* 0x0083e80000000a00 */
[----:B----4-:R1:W-:Y:S04]  /*0990*/  STS.64 [R5+0x10], R12 ;  /* 0x0000100c05007388 */ /* 0x0103e80000000a00 */
[----:B-----5:R1:W-:Y:S02]  /*09a0*/  STS.64 [R5+0x18], R14 ;  /* 0x0000180e05007388 */ /* 0x0203e40000000a00 */
.L_x_11:
[----:B------:R-:W-:Y:S05]  /*09b0*/  @!P2 BRA `(.L_x_7) ;  /* 0x000000000050a947 */ /* 0x000fea0003800000 */
[----:B------:R-:W2:Y:S01]  /*09c0*/  S2UR UR6, SR_CgaCtaId ;  /* 0x00000000000679c3 */ /* 0x000ea20000008800 */
[----:B------:R-:W-:Y:S01]  /*09d0*/  UMOV UR5, 0x400 ;  /* 0x0000040000057882 */ /* 0x000fe20000000000 */
[----:B------:R-:W-:Y:S01]  /*09e0*/  IADD3 R25, PT, PT, R25, R4, RZ ;  /* 0x0000000419197210 */ /* 0x000fe20007ffe0ff */
[----:B0-----:R-:W-:Y:S01]  /*09f0*/  UIADD3 UR4, UP0, UPT, UR10, 0x4, URZ ;  /* 0x000000040a047890 */ /* 0x001fe2000ff1e0ff */
[----:B------:R-:W-:Y:S01]  /*0a00*/  IMAD.IADD R7, R24, 0x1, R4 ;  /* 0x0000000118077824 */ /* 0x000fe200078e0204 */
[----:B------:R-:W-:Y:S01]  /*0a10*/  IADD3 R3, PT, PT, -R3, RZ, RZ ;  /* 0x000000ff03037210 */ /* 0x000fe20007ffe1ff */
[----:B--2---:R-:W-:Y:S02]  /*0a20*/  ULEA UR6, UR6, UR5, 0x18 ;  /* 0x0000000506067291 */ /* 0x004fe4000f8ec0ff */
[----:B------:R-:W-:-:S04]  /*0a30*/  UIADD3.X UR5, UPT, UPT, URZ, UR11, URZ, UP0, !UPT ;  /* 0x0000000bff057290 */ /* 0x000fc800087fe4ff */
[----:B------:R-:W-:-:S08]  /*0a40*/  LEA R25, R25, UR6, 0x3 ;  /* 0x0000000619197c11 */ /* 0x000fd0000f8e18ff */
.L_x_12:
[----:B-1----:R-:W-:Y:S01]  /*0a50*/  MOV R5, UR5 ;  /* 0x0000000500057c02 */ /* 0x002fe20008000f00 */
[----:B------:R-:W-:-:S04]  /*0a60*/  IMAD.U32 R4, RZ, RZ, UR4 ;  /* 0x00000004ff047e24 */ /* 0x000fc8000f8e00ff */
[----:B------:R-:W-:-:S05]  /*0a70*/  IMAD.WIDE R4, R7, 0x8, R4 ;  /* 0x0000000807047825 */ /* 0x000fca00078e0204 */
[----:B------:R-:W2:Y:S04]  /*0a80*/  LDG.E R8, desc[UR12][R4.64+-0x4] ;  /* 0xfffffc0c04087981 */ /* 0x000ea8000c1e1900 */
[----:B------:R-:W2:Y:S01]  /*0a90*/  LDG.E R9, desc[UR12][R4.64] ;  /* 0x0000000c04097981 */ /* 0x000ea2000c1e1900 */
[----:B------:R-:W-:Y:S01]  /*0aa0*/  VIADD R3, R3, 0x1 ;  /* 0x0000000103037836 */ /* 0x000fe20000000000 */
[----:B------:R-:W-:-:S04]  /*0ab0*/  IADD3 R7, PT, PT, R7, 0x1, RZ ;  /* 0x0000000107077810 */ /* 0x000fc80007ffe0ff */
[----:B------:R-:W-:Y:S01]  /*0ac0*/  ISETP.NE.AND P1, PT, R3, RZ, PT ;  /* 0x000000ff0300720c */ /* 0x000fe20003f25270 */
[----:B--2---:R0:W-:Y:S02]  /*0ad0*/  STS.64 [R25], R8 ;  /* 0x0000000819007388 */ /* 0x0041e40000000a00 */
[----:B0-----:R-:W-:-:S10]  /*0ae0*/  VIADD R25, R25, 0x8 ;  /* 0x0000000819197836 */ /* 0x001fd40000000000 */
[----:B------:R-:W-:Y:S05]  /*0af0*/  @P1 BRA `(.L_x_12) ;  /* 0xfffffffc00d41947 */ /* 0x000fea000383ffff */
.L_x_7:
[----:B------:R-:W-:Y:S06]  /*0b00*/  BAR.SYNC.DEFER_BLOCKING 0x0 ;  /* 0x0000000000007b1d */ /* 0x000fec0000010000 */
[----:B------:R-:W-:Y:S05]  /*0b10*/  @!P0 BRA `(.L_x_13) ;  /* 0x0000000000808947 */ /* 0x000fea0003800000 */
[----:B------:R-:W-:-:S05]  /*0b20*/  UMOV UR4, URZ ;  /* 0x000000ff00047c82 */ /* 0x000fca0008000000 */
.L_x_18:
[----:B------:R-:W-:-:S09]  /*0b30*/  UISETP.GE.U32.AND UP0, UPT, UR8, 0x2, UPT ;  /* 0x000000020800788c */ /* 0x000fd2000bf06070 */
[----:B-1-3--:R-:W-:Y:S05]  /*0b40*/  BRA.U !UP0, `(.L_x_14) ;  /* 0x0000000108647547 */ /* 0x00afea000b800000 */
[----:B------:R-:W2:Y:S01]  /*0b50*/  S2UR UR6, SR_CgaCtaId ;  /* 0x00000000000679c3 */ /* 0x000ea20000008800 */
[----:B------:R-:W-:-:S07]  /*0b60*/  UMOV UR5, 0x400 ;  /* 0x0000040000057882 */ /* 0x000fce0000000000 */
[----:B-1----:R-:W1:Y:S08]  /*0b70*/  LDC R3, c[0x0][0x38c] ;  /* 0x0000e300ff037b82 */ /* 0x002e700000000800 */
[----:B------:R-:W3:Y:S01]  /*0b80*/  LDC R7, c[0x0][0x38c] ;  /* 0x0000e300ff077b82 */ /* 0x000ee20000000800 */
[----:B--2---:R-:W-:-:S03]  /*0b90*/  ULEA UR7, UR6, UR5, 0x18 ;  /* 0x0000000506077291 */ /* 0x004fc6000f8ec0ff */
[----:B------:R-:W-:Y:S01]  /*0ba0*/  UMOV UR5, UR8 ;  /* 0x0000000800057c82 */ /* 0x000fe20008000000 */
[----:B-1----:R-:W-:-:S05]  /*0bb0*/  IMAD R2, R0, R3, UR4 ;  /* 0x0000000400027e24 */ /* 0x002fca000f8e0203 */
[----:B------:R-:W-:-:S07]  /*0bc0*/  LEA R6, R2, UR7, 0x3 ;  /* 0x0000000702067c11 */ /* 0x000fce000f8e18ff */
.L_x_17:
[----:B------:R-:W-:Y:S01]  /*0bd0*/  USHF.R.U32.HI UR6, URZ, 0x1, UR5 ;  /* 0x00000001ff067899 */ /* 0x000fe20008011605 */
[----:B------:R-:W-:Y:S05]  /*0be0*/  BSSY.RECONVERGENT B0, `(.L_x_15) ;  /* 0x000000b000007945 */ /* 0x000fea0003800200 */
[----:B------:R-:W-:-:S13]  /*0bf0*/  ISETP.GE.U32.AND P0, PT, R0, UR6, PT ;  /* 0x0000000600007c0c */ /* 0x000fda000bf06070 */
[----:B-1----:R-:W-:Y:S05]  /*0c00*/  @P0 BRA `(.L_x_16) ;  /* 0x0000000000200947 */ /* 0x002fea0003800000 */
[----:B------:R-:W-:Y:S01]  /*0c10*/  IADD3 R2, PT, PT, R0, UR6, RZ ;  /* 0x0000000600027c10 */ /* 0x000fe2000fffe0ff */
[----:B------:R-:W-:Y:S04]  /*0c20*/  LDS.64 R4, [R6] ;  /* 0x0000000006047984 */ /* 0x000fe80000000a00 */
[----:B---3--:R-:W-:-:S05]  /*0c30*/  IMAD R2, R2, R7, UR4 ;  /* 0x0000000402027e24 */ /* 0x008fca000f8e0207 */
[----:B------:R-:W-:-:S06]  /*0c40*/  LEA R2, R2, UR7, 0x3 ;  /* 0x0000000702027c11 */ /* 0x000fcc000f8e18ff */
[----:B------:R-:W1:Y:S02]  /*0c50*/  LDS.64 R2, [R2] ;  /* 0x0000000002027984 */ /* 0x000e640000000a00 */
[----:B-1----:R-:W-:Y:S01]  /*0c60*/  FADD R4, R2, R4 ;  /* 0x0000000402047221 */ /* 0x002fe20000000000 */
[----:B------:R-:W-:-:S05]  /*0c70*/  FADD R5, R3, R5 ;  /* 0x0000000503057221 */ /* 0x000fca0000000000 */
[----:B------:R1:W-:Y:S02]  /*0c80*/  STS.64 [R6], R4 ;  /* 0x0000000406007388 */ /* 0x0003e40000000a00 */
.L_x_16:
[----:B0-----:R-:W-:Y:S05]  /*0c90*/  BSYNC.RECONVERGENT B0 ;  /* 0x0000000000007941 */ /* 0x001fea0003800200 */
.L_x_15:
[----:B------:R-:W-:Y:S01]  /*0ca0*/  BAR.SYNC.DEFER_BLOCKING 0x0 ;  /* 0x0000000000007b1d */ /* 0x000fe20000010000 */
[----:B------:R-:W-:-:S05]  /*0cb0*/  UISETP.GT.U32.AND UP0, UPT, UR5, 0x3, UPT ;  /* 0x000000030500788c */ /* 0x000fca000bf04070 */
[----:B------:R-:W-:-:S04]  /*0cc0*/  UMOV UR5, UR6 ;  /* 0x0000000600057c82 */ /* 0x000fc80008000000 */
[----:B------:R-:W-:Y:S05]  /*0cd0*/  BRA.U UP0, `(.L_x_17) ;  /* 0xfffffffd00bc7547 */ /* 0x000fea000b83ffff */
.L_x_14:
[----:B------:R-:W2:Y:S01]  /*0ce0*/  LDC R2, c[0x0][0x38c] ;  /* 0x0000e300ff027b82 */ /* 0x000ea20000000800 */
[----:B------:R-:W-:-:S06]  /*0cf0*/  UIADD3 UR4, UPT, UPT, UR4, 0x1, URZ ;  /* 0x0000000104047890 */ /* 0x000fcc000fffe0ff */
[----:B--2---:R-:W-:-:S13]  /*0d00*/  ISETP.NE.AND P0, PT, R2, UR4, PT ;  /* 0x0000000402007c0c */ /* 0x004fda000bf05270 */
[----:B------:R-:W-:Y:S05]  /*0d10*/  @P0 BRA `(.L_x_18) ;  /* 0xfffffffc00840947 */ /* 0x000fea000383ffff */
.L_x_13:
[----:B------:R-:W-:Y:S01]  /*0d20*/  BAR.SYNC.DEFER_BLOCKING 0x0 ;  /* 0x0000000000007b1d */ /* 0x000fe20000010000 */
[----:B------:R-:W-:-:S04]  /*0d30*/  ISETP.GE.AND P0, PT, R2, 0x1, PT ;  /* 0x000000010200780c */ /* 0x000fc80003f06270 */
[----:B------:R-:W-:-:S13]  /*0d40*/  ISETP.NE.OR P0, PT, R0, RZ, !P0 ;  /* 0x000000ff0000720c */ /* 0x000fda0004705670 */
[----:B0-----:R-:W-:Y:S05]  /*0d50*/  @P0 EXIT ;  /* 0x000000000000094d */ /* 0x001fea0003800000 */
[C---:B------:R-:W-:Y:S01]  /*0d60*/  ISETP.GE.U32.AND P0, PT, R2.reuse, 0x8, PT ;  /* 0x000000080200780c */ /* 0x040fe20003f06070 */
[----:B-1----:R-:W-:Y:S01]  /*0d70*/  IMAD.MOV.U32 R3, RZ, RZ, RZ ;  /* 0x000000ffff037224 */ /* 0x002fe200078e00ff */
[----:B------:R-:W-:-:S11]  /*0d80*/  LOP3.LUT R13, R2, 0x7, RZ, 0xc0, !PT ;  /* 0x00000007020d7812 */ /* 0x000fd600078ec0ff */
[----:B------:R-:W-:Y:S05]  /*0d90*/  @!P0 BRA `(.L_x_19) ;  /* 0x0000000400ec8947 */ /* 0x000fea0003800000 */
[----:B------:R-:W0:Y:S01]  /*0da0*/  LDCU.64 UR6, c[0x0][0x390] ;  /* 0x00007200ff0677ac */ /* 0x000e220008000a00 */
[----:B------:R-:W1:Y:S01]  /*0db0*/  S2UR UR8, SR_CgaCtaId ;  /* 0x00000000000879c3 */ /* 0x000e620000008800 */
[----:B------:R-:W-:Y:S01]  /*0dc0*/  LOP3.LUT R3, R2, 0x7ffffff8, RZ, 0xc0, !PT ;  /* 0x7ffffff802037812 */ /* 0x000fe200078ec0ff */
[----:B------:R-:W-:-:S03]  /*0dd0*/  UMOV UR4, 0x400 ;  /* 0x0000040000047882 */ /* 0x000fc60000000000 */
[----:B------:R-:W-:Y:S01]  /*0de0*/  IADD3 R2, PT, PT, -R3, RZ, RZ ;  /* 0x000000ff03027210 */ /* 0x000fe20007ffe1ff */
[----:B0-----:R-:W-:-:S04]  /*0df0*/  UIADD3 UR5, UP0, UPT, UR6, 0x10, URZ ;  /* 0x0000001006057890 */ /* 0x001fc8000ff1e0ff */
[----:B------:R-:W-:Y:S02]  /*0e00*/  UIADD3.X UR6, UPT, UPT, URZ, UR7, URZ, UP0, !UPT ;  /* 0x00000007ff067290 */ /* 0x000fe400087fe4ff */
[----:B------:R-:W-:Y:S01]  /*0e10*/  IMAD.U32 R10, RZ, RZ, UR5 ;  /* 0x00000005ff0a7e24 */ /* 0x000fe2000f8e00ff */
[----:B-1----:R-:W-:-:S03]  /*0e20*/  ULEA UR4, UR8, UR4, 0x18 ;  /* 0x0000000408047291 */ /* 0x002fc6000f8ec0ff */
[----:B------:R-:W-:Y:S01]  /*0e30*/  MOV R15, UR6 ;  /* 0x00000006000f7c02 */ /* 0x000fe20008000f00 */
[----:B------:R-:W-:-:S12]  /*0e40*/  UIADD3 UR4, UPT, UPT, UR4, 0x20, URZ ;  /* 0x0000002004047890 */ /* 0x000fd8000fffe0ff */
.L_x_28:
[----:B0--3--:R-:W0:Y:S01]  /*0e50*/  LDS.128 R4, [UR4+-0x20] ;  /* 0xffffe004ff047984 */ /* 0x009e220008000c00 */
[----:B------:R-:W-:-:S05]  /*0e60*/  VIADD R2, R2, 0x8 ;  /* 0x0000000802027836 */ /* 0x000fca0000000000 */
[----:B------:R-:W-:Y:S01]  /*0e70*/  ISETP.NE.AND P2, PT, R2, RZ, PT ;  /* 0x000000ff0200720c */ /* 0x000fe20003f45270 */
[----:B0-----:R-:W0:Y:S08]  /*0e80*/  MUFU.RCP R0, R5 ;  /* 0x0000000500007308 */ /* 0x001e300000001000 */
[----:B------:R-:W1:Y:S01]  /*0e90*/  FCHK P0, R4, R5 ;  /* 0x0000000504007302 */ /* 0x000e620000000000 */
[----:B0-----:R-:W-:-:S04]  /*0ea0*/  FFMA R9, -R5, R0, 1 ;  /* 0x3f80000005097423 */ /* 0x001fc80000000100 */
[----:B------:R-:W-:-:S04]  /*0eb0*/  FFMA R9, R0, R9, R0 ;  /* 0x0000000900097223 */ /* 0x000fc80000000000 */
[----:B------:R-:W-:-:S04]  /*0ec0*/  FFMA R0, R4, R9, RZ ;  /* 0x0000000904007223 */ /* 0x000fc800000000ff */
[----:B------:R-:W-:-:S04]  /*0ed0*/  FFMA R8, -R5, R0, R4 ;  /* 0x0000000005087223 */ /* 0x000fc80000000104 */
[----:B------:R-:W-:Y:S01]  /*0ee0*/  FFMA R11, R9, R8, R0 ;  /* 0x00000008090b7223 */ /* 0x000fe20000000000 */
[----:B------:R-:W-:Y:S01]  /*0ef0*/  MOV R8, R10 ;  /* 0x0000000a00087202 */ /* 0x000fe20000000f00 */
[----:B------:R-:W-:Y:S01]  /*0f00*/  IMAD.MOV.U32 R9, RZ, RZ, R15 ;  /* 0x000000ffff097224 */ /* 0x000fe200078e000f */
[----:B-1----:R-:W-:Y:S06]  /*0f10*/  @!P0 BRA `(.L_x_20) ;  /* 0x0000000000088947 */ /* 0x002fec0003800000 */
[----:B------:R-:W-:-:S07]  /*0f20*/  MOV R12, 0xf40 ;  /* 0x00000f40000c7802 */ /* 0x000fce0000000f00 */
[----:B------:R-:W-:Y:S05]  /*0f30*/  CALL.REL.NOINC `($__internal_0_$__cuda_sm3x_div_rn_noftz_f32_slowpath) ;  /* 0x0000000c00707944 */ /* 0x000fea0003c00000 */
.L_x_20:
[----:B------:R-:W0:Y:S01]  /*0f40*/  MUFU.RCP R0, R7 ;  /* 0x0000000700007308 */ /* 0x000e220000001000 */
[----:B------:R1:W-:Y:S07]  /*0f50*/  STG.E desc[UR12][R8.64+-0x10], R11 ;  /* 0xfffff00b08007986 */ /* 0x0003ee000c10190c */
[----:B------:R-:W2:Y:S01]  /*0f60*/  FCHK P0, R6, R7 ;  /* 0x0000000706007302 */ /* 0x000ea20000000000 */
[----:B0-----:R-:W-:-:S04]  /*0f70*/  FFMA R5, -R7, R0, 1 ;  /* 0x3f80000007057423 */ /* 0x001fc80000000100 */
[----:B------:R-:W-:-:S04]  /*0f80*/  FFMA R5, R0, R5, R0 ;  /* 0x0000000500057223 */ /* 0x000fc80000000000 */
[----:B------:R-:W-:-:S04]  /*0f90*/  FFMA R0, R6, R5, RZ ;  /* 0x0000000506007223 */ /* 0x000fc800000000ff */
[----:B------:R-:W-:-:S04]  /*0fa0*/  FFMA R4, -R7, R0, R6 ;  /* 0x0000000007047223 */ /* 0x000fc80000000106 */
[----:B------:R-:W-:Y:S01]  /*0fb0*/  FFMA R15, R5, R4, R0 ;  /* 0x00000004050f7223 */ /* 0x000fe20000000000 */
[----:B-12---:R-:W-:Y:S06]  /*0fc0*/  @!P0 BRA `(.L_x_21) ;  /* 0x0000000000148947 */ /* 0x006fec0003800000 */
[----:B------:R-:W-:Y:S01]  /*0fd0*/  MOV R4, R6 ;  /* 0x0000000600047202 */ /* 0x000fe20000000f00 */
[----:B------:R-:W-:Y:S01]  /*0fe0*/  IMAD.MOV.U32 R5, RZ, RZ, R7 ;  /* 0x000000ffff057224 */ /* 0x000fe200078e0007 */
[----:B------:R-:W-:-:S07]  /*0ff0*/  MOV R12, 0x1010 ;  /* 0x00001010000c7802 */ /* 0x000fce0000000f00 */
[----:B------:R-:W-:Y:S05]  /*1000*/  CALL.REL.NOINC `($__internal_0_$__cuda_sm3x_div_rn_noftz_f32_slowpath) ;  /* 0x0000000c003c7944 */ /* 0x000fea0003c00000 */
[----:B------:R-:W-:-:S07]  /*1010*/  MOV R15, R11 ;  /* 0x0000000b000f7202 */ /* 0x000fce0000000f00 */
.L_x_21:
[----:B------:R-:W0:Y:S04]  /*1020*/  LDS.128 R4, [UR4+-0x10] ;  /* 0xfffff004ff047984 */ /* 0x000e280008000c00 */
[----:B------:R1:W-:Y:S01]  /*1030*/  STG.E desc[UR12][R8.64+-0xc], R15 ;  /* 0xfffff40f08007986 */ /* 0x0003e2000c10190c */
[----:B0-----:R-:W0:Y:S08]  /*1040*/  MUFU.RCP R0, R5 ;  /* 0x0000000500007308 */ /* 0x001e300000001000 */
[----:B------:R-:W2:Y:S01]  /*1050*/  FCHK P0, R4, R5 ;  /* 0x0000000504007302 */ /* 0x000ea20000000000 */
[----:B0-----:R-:W-:-:S04]  /*1060*/  FFMA R11, -R5, R0, 1 ;  /* 0x3f800000050b7423 */ /* 0x001fc80000000100 */
[----:B------:R-:W-:-:S04]  /*1070*/  FFMA R11, R0, R11, R0 ;  /* 0x0000000b000b7223 */ /* 0x000fc80000000000 */
[----:B------:R-:W-:-:S04]  /*1080*/  FFMA R0, R4, R11, RZ ;  /* 0x0000000b04007223 */ /* 0x000fc800000000ff */
[----:B------:R-:W-:-:S04]  /*1090*/  FFMA R10, -R5, R0, R4 ;  /* 0x00000000050a7223 */ /* 0x000fc80000000104 */
[----:B------:R-:W-:Y:S01]  /*10a0*/  FFMA R11, R11, R10, R0 ;  /* 0x0000000a0b0b7223 */ /* 0x000fe20000000000 */
[----:B-12---:R-:W-:Y:S06]  /*10b0*/  @!P0 BRA `(.L_x_22) ;  /* 0x0000000000088947 */ /* 0x006fec0003800000 */
[----:B------:R-:W-:-:S07]  /*10c0*/  MOV R12, 0x10e0 ;  /* 0x000010e0000c7802 */ /* 0x000fce0000000f00 */
[----:B------:R-:W-:Y:S05]  /*10d0*/  CALL.REL.NOINC `($__internal_0_$__cuda_sm3x_div_rn_noftz_f32_slowpath) ;  /* 0x0000000c00087944 */ /* 0x000fea0003c00000 */
.L_x_22:
        /* <DEDUP_REMOVED lines=9> */
[----:B------:R-:W-:Y:S01]  /*1170*/  IMAD.MOV.U32 R4, RZ, RZ, R6 ;  /* 0x000000ffff047224 */ /* 0x000fe200078e0006 */
[----:B------:R-:W-:Y:S02]  /*1180*/  MOV R5, R7 ;  /* 0x0000000700057202 */ /* 0x000fe40000000f00 */
[----:B------:R-:W-:-:S07]  /*1190*/  MOV R12, 0x11b0 ;  /* 0x000011b0000c7802 */ /* 0x000fce0000000f00 */
[----:B------:R-:W-:Y:S05]  /*11a0*/  CALL.REL.NOINC `($__internal_0_$__cuda_sm3x_div_rn_noftz_f32_slowpath) ;  /* 0x0000000800d47944 */ /* 0x000fea0003c00000 */
[----:B------:R-:W-:-:S07]  /*11b0*/  IMAD.MOV.U32 R15, RZ, RZ, R11 ;  /* 0x000000ffff0f7224 */ /* 0x000fce00078e000b */
.L_x_23:
[----:B------:R-:W0:Y:S04]  /*11c0*/  LDS.128 R4, [UR4] ;  /* 0x00000004ff047984 */ /* 0x000e280008000c00 */
        /* <DEDUP_REMOVED lines=11> */
.L_x_24:
        /* <DEDUP_REMOVED lines=14> */
.L_x_25:
[----:B------:R-:W0:Y:S04]  /*1360*/  LDS.128 R4, [UR4+0x10] ;  /* 0x00001004ff047984 */ /* 0x000e280008000c00 */
        /* <DEDUP_REMOVED lines=11> */
.L_x_26:
        /* <DEDUP_REMOVED lines=14> */
.L_x_27:
[----:B------:R0:W-:Y:S01]  /*1500*/  STG.E desc[UR12][R8.64+0xc], R5 ;  /* 0x00000c0508007986 */ /* 0x0001e2000c10190c */
[----:B------:R-:W-:Y:S01]  /*1510*/  IADD3 R10, P0, PT, R8, 0x20, RZ ;  /* 0x00000020080a7810 */ /* 0x000fe20007f1e0ff */
[----:B------:R-:W-:-:S03]  /*1520*/  UIADD3 UR4, UPT, UPT, UR4, 0x40, URZ ;  /* 0x0000004004047890 */ /* 0x000fc6000fffe0ff */
[----:B------:R-:W-:Y:S01]  /*1530*/  IADD3.X R15, PT, PT, RZ, R9, RZ, P0, !PT ;  /* 0x00000009ff0f7210 */ /* 0x000fe200007fe4ff */
[----:B------:R-:W-:Y:S08]  /*1540*/  @P2 BRA `(.L_x_28) ;  /* 0xfffffff800402947 */ /* 0x000ff0000383ffff */
.L_x_19:
[----:B------:R-:W-:-:S13]  /*1550*/  ISETP.NE.AND P0, PT, R13, RZ, PT ;  /* 0x000000ff0d00720c */ /* 0x000fda0003f05270 */
[----:B------:R-:W-:Y:S05]  /*1560*/  @!P0 EXIT ;  /* 0x000000000000894d */ /* 0x000fea0003800000 */
[----:B------:R-:W1:Y:S01]  /*1570*/  LDCU UR4, c[0x0][0x38c] ;  /* 0x00007180ff0477ac */ /* 0x000e620008000800 */
[----:B------:R-:W-:Y:S01]  /*1580*/  ISETP.GE.U32.AND P0, PT, R13, 0x4, PT ;  /* 0x000000040d00780c */ /* 0x000fe20003f06070 */
[----:B-1----:R-:W-:-:S12]  /*1590*/  ULOP3.LUT UR4, UR4, 0x3, URZ, 0xc0, !UPT ;  /* 0x0000000304047892 */ /* 0x002fd8000f8ec0ff */
[----:B------:R-:W-:Y:S05]  /*15a0*/  @!P0 BRA `(.L_x_29) ;  /* 0x0000000000e48947 */ /* 0x000fea0003800000 */
[----:B0-----:R-:W0:Y:S01]  /*15b0*/  S2R R5, SR_CgaCtaId ;  /* 0x0000000000057919 */ /* 0x001e220000008800 */
[----:B------:R-:W-:-:S04]  /*15c0*/  MOV R0, 0x400 ;  /* 0x0000040000007802 */ /* 0x000fc80000000f00 */
[----:B0-----:R-:W-:-:S05]  /*15d0*/  LEA R0, R5, R0, 0x18 ;  /* 0x0000000005007211 */ /* 0x001fca00078ec0ff */
[----:B------:R-:W-:-:S05]  /*15e0*/  IMAD R2, R3, 0x8, R0 ;  /* 0x0000000803027824 */ /* 0x000fca00078e0200 */
[----:B------:R-:W0:Y:S02]  /*15f0*/  LDS.64 R4, [R2] ;  /* 0x0000000002047984 */ /* 0x000e240000000a00 */
[----:B0-----:R-:W3:Y:S08]  /*1600*/  MUFU.RCP R0, R5 ;  /* 0x0000000500007308 */ /* 0x001ef00000001000 */
[----:B------:R-:W0:Y:S01]  /*1610*/  FCHK P0, R4, R5 ;  /* 0x0000000504007302 */ /* 0x000e220000000000 */
[----:B---3--:R-:W-:-:S04]  /*1620*/  FFMA R7, -R5, R0, 1 ;  /* 0x3f80000005077423 */ /* 0x008fc80000000100 */
[----:B------:R-:W-:-:S04]  /*1630*/  FFMA R7, R0, R7, R0 ;  /* 0x0000000700077223 */ /* 0x000fc80000000000 */
[----:B------:R-:W-:-:S04]  /*1640*/  FFMA R0, R4, R7, RZ ;  /* 0x0000000704007223 */ /* 0x000fc800000000ff */
[----:B------:R-:W-:-:S04]  /*1650*/  FFMA R6, -R5, R0, R4 ;  /* 0x0000000005067223 */ /* 0x000fc80000000104 */
[----:B------:R-:W-:Y:S01]  /*1660*/  FFMA R9, R7, R6, R0 ;  /* 0x0000000607097223 */ /* 0x000fe20000000000 */
[----:B0-----:R-:W-:Y:S06]  /*1670*/  @!P0 BRA `(.L_x_30) ;  /* 0x00000000000c8947 */ /* 0x001fec0003800000 */
[----:B------:R-:W-:-:S07]  /*1680*/  MOV R12, 0x16a0 ;  /* 0x000016a0000c7802 */ /* 0x000fce0000000f00 */
[----:B------:R-:W-:Y:S05]  /*1690*/  CALL.REL.NOINC `($__internal_0_$__cuda_sm3x_div_rn_noftz_f32_slowpath) ;  /* 0x0000000400987944 */ /* 0x000fea0003c00000 */
[----:B------:R-:W-:-:S07]  /*16a0*/  MOV R9, R11 ;  /* 0x0000000b00097202 */ /* 0x000fce0000000f00 */
.L_x_30:
[----:B------:R-:W0:Y:S01]  /*16b0*/  LDS.64 R4, [R2+0x8] ;  /* 0x0000080002047984 */ /* 0x000e220000000a00 */
[----:B------:R-:W1:Y:S02]  /*16c0*/  LDC.64 R6, c[0x0][0x390] ;  /* 0x0000e400ff067b82 */ /* 0x000e640000000a00 */
[----:B-1----:R-:W-:-:S05]  /*16d0*/  IMAD.WIDE.U32 R6, R3, 0x4, R6 ;  /* 0x0000000403067825 */ /* 0x002fca00078e0006 */
        /* <DEDUP_REMOVED lines=11> */
.L_x_31:
[----:B------:R-:W0:Y:S04]  /*1790*/  LDS.64 R4, [R2+0x10] ;  /* 0x0000100002047984 */ /* 0x000e280000000a00 */
        /* <DEDUP_REMOVED lines=11> */
[----:B------:R-:W-:-:S07]  /*1850*/  IMAD.MOV.U32 R9, RZ, RZ, R11 ;  /* 0x000000ffff097224 */ /* 0x000fce00078e000b */
.L_x_32:
        /* <DEDUP_REMOVED lines=12> */
.L_x_33:
[----:B------:R1:W-:Y:S01]  /*1920*/  STG.E desc[UR12][R6.64+0xc], R11 ;  /* 0x00000c0b06007986 */ /* 0x0003e2000c10190c */
[----:B------:R-:W-:-:S07]  /*1930*/  IADD3 R3, PT, PT, R3, 0x4, RZ ;  /* 0x0000000403037810 */ /* 0x000fce0007ffe0ff */
.L_x_29:
[----:B------:R-:W-:-:S13]  /*1940*/  ISETP.NE.AND P0, PT, RZ, UR4, PT ;  /* 0x00000004ff007c0c */ /* 0x000fda000bf05270 */
[----:B------:R-:W-:Y:S05]  /*1950*/  @!P0 EXIT ;  /* 0x000000000000894d */ /* 0x000fea0003800000 */
[----:B------:R-:W-:-:S09]  /*1960*/  UISETP.NE.AND UP0, UPT, UR4, 0x1, UPT ;  /* 0x000000010400788c */ /* 0x000fd2000bf05270 */
[----:B------:R-:W-:Y:S05]  /*1970*/  BRA.U !UP0, `(.L_x_34) ;  /* 0x0000000108807547 */ /* 0x000fea000b800000 */
[----:B0-----:R-:W0:Y:S01]  /*1980*/  S2R R5, SR_CgaCtaId ;  /* 0x0000000000057919 */ /* 0x001e220000008800 */
[----:B------:R-:W-:-:S04]  /*1990*/  MOV R0, 0x400 ;  /* 0x0000040000007802 */ /* 0x000fc80000000f00 */
[----:B0-----:R-:W-:-:S05]  /*19a0*/  LEA R0, R5, R0, 0x18 ;  /* 0x0000000005007211 */ /* 0x001fca00078ec0ff */
[----:B------:R-:W-:-:S05]  /*19b0*/  IMAD R2, R3, 0x8, R0 ;  /* 0x0000000803027824 */ /* 0x000fca00078e0200 */
[----:B------:R-:W0:Y:S02]  /*19c0*/  LDS.64 R4, [R2] ;  /* 0x0000000002047984 */ /* 0x000e240000000a00 */
[----:B0-----:R-:W1:Y:S08]  /*19d0*/  MUFU.RCP R0, R5 ;  /* 0x0000000500007308 */ /* 0x001e700000001000 */
[----:B------:R-:W0:Y:S01]  /*19e0*/  FCHK P0, R4, R5 ;  /* 0x0000000504007302 */ /* 0x000e220000000000 */
[----:B-1-3--:R-:W-:-:S04]  /*19f0*/  FFMA R7, -R5, R0, 1 ;  /* 0x3f80000005077423 */ /* 0x00afc80000000100 */
        /* <DEDUP_REMOVED lines=8> */
.L_x_35:
        /* <DEDUP_REMOVED lines=14> */
.L_x_36:
[----:B------:R2:W-:Y:S01]  /*1b60*/  STG.E desc[UR12][R6.64+0x4], R11 ;  /* 0x0000040b06007986 */ /* 0x0005e2000c10190c */
[----:B------:R-:W-:-:S07]  /*1b70*/  VIADD R3, R3, 0x2 ;  /* 0x0000000203037836 */ /* 0x000fce0000000000 */
.L_x_34:
[----:B------:R-:W4:Y:S02]  /*1b80*/  LDC R0, c[0x0][0x38c] ;  /* 0x0000e300ff007b82 */ /* 0x000f240000000800 */
[----:B----4-:R-:W-:-:S04]  /*1b90*/  LOP3.LUT R0, R0, 0x1, RZ, 0xc0, !PT ;  /* 0x0000000100007812 */ /* 0x010fc800078ec0ff */
[----:B------:R-:W-:-:S13]  /*1ba0*/  ISETP.NE.U32.AND P0, PT, R0, 0x1, PT ;  /* 0x000000010000780c */ /* 0x000fda0003f05070 */
[----:B------:R-:W-:Y:S05]  /*1bb0*/  @P0 EXIT ;  /* 0x000000000000094d */ /* 0x000fea0003800000 */
[----:B0-----:R-:W0:Y:S01]  /*1bc0*/  S2R R5, SR_CgaCtaId ;  /* 0x0000000000057919 */ /* 0x001e220000008800 */
[----:B------:R-:W-:-:S04]  /*1bd0*/  MOV R0, 0x400 ;  /* 0x0000040000007802 */ /* 0x000fc80000000f00 */
[----:B0-----:R-:W-:-:S04]  /*1be0*/  LEA R0, R5, R0, 0x18 ;  /* 0x0000000005007211 */ /* 0x001fc800078ec0ff */
[----:B------:R-:W-:-:S06]  /*1bf0*/  LEA R4, R3, R0, 0x3 ;  /* 0x0000000003047211 */ /* 0x000fcc00078e18ff */
[----:B------:R-:W0:Y:S02]  /*1c00*/  LDS.64 R4, [R4] ;  /* 0x0000000004047984 */ /* 0x000e240000000a00 */
[----:B0-----:R-:W1:Y:S08]  /*1c10*/  MUFU.RCP R0, R5 ;  /* 0x0000000500007308 */ /* 0x001e700000001000 */
[----:B------:R-:W0:Y:S01]  /*1c20*/  FCHK P0, R4, R5 ;  /* 0x0000000504007302 */ /* 0x000e220000000000 */
[----:B-123--:R-:W-:-:S04]  /*1c30*/  FFMA R7, -R5, R0, 1 ;  /* 0x3f80000005077423 */ /* 0x00efc80000000100 */
[----:B------:R-:W-:-:S04]  /*1c40*/  FFMA R7, R0, R7, R0 ;  /* 0x0000000700077223 */ /* 0x000fc80000000000 */
[----:B------:R-:W-:-:S04]  /*1c50*/  FFMA R0, R4, R7, RZ ;  /* 0x0000000704007223 */ /* 0x000fc800000000ff */
[----:B------:R-:W-:-:S04]  /*1c60*/  FFMA R2, -R5, R0, R4 ;  /* 0x0000000005027223 */ /* 0x000fc80000000104 */
[----:B------:R-:W-:Y:S01]  /*1c70*/  FFMA R7, R7, R2, R0 ;  /* 0x0000000207077223 */ /* 0x000fe20000000000 */
[----:B0-----:R-:W-:Y:S06]  /*1c80*/  @!P0 BRA `(.L_x_37) ;  /* 0x00000000000c8947 */ /* 0x001fec0003800000 */
[----:B------:R-:W-:-:S07]  /*1c90*/  MOV R12, 0x1cb0 ;  /* 0x00001cb0000c7802 */ /* 0x000fce0000000f00 */
[----:B------:R-:W-:Y:S05]  /*1ca0*/  CALL.REL.NOINC `($__internal_0_$__cuda_sm3x_div_rn_noftz_f32_slowpath) ;  /* 0x0000000000147944 */ /* 0x000fea0003c00000 */
[----:B------:R-:W-:-:S07]  /*1cb0*/  IMAD.MOV.U32 R7, RZ, RZ, R11 ;  /* 0x000000ffff077224 */ /* 0x000fce00078e000b */
.L_x_37:
[----:B------:R-:W0:Y:S02]  /*1cc0*/  LDC.64 R4, c[0x0][0x390] ;  /* 0x0000e400ff047b82 */ /* 0x000e240000000a00 */
[----:B0-----:R-:W-:-:S05]  /*1cd0*/  IMAD.WIDE.U32 R2, R3, 0x4, R4 ;  /* 0x0000000403027825 */ /* 0x001fca00078e0004 */
[----:B------:R-:W-:Y:S01]  /*1ce0*/  STG.E desc[UR12][R2.64], R7 ;  /* 0x0000000702007986 */ /* 0x000fe2000c10190c */
[----:B------:R-:W-:Y:S05]  /*1cf0*/  EXIT ;  /* 0x000000000000794d */ /* 0x000fea0003800000 */
        .weak           $__internal_0_$__cuda_sm3x_div_rn_noftz_f32_slowpath
        .type           $__internal_0_$__cuda_sm3x_div_rn_noftz_f32_slowpath,@function
        .size           $__internal_0_$__cuda_sm3x_div_rn_noftz_f32_slowpath,(.L_x_98 - $__internal_0_$__cuda_sm3x_div_rn_noftz_f32_slowpath)
$__internal_0_$__cuda_sm3x_div_rn_noftz_f32_slowpath:
[----:B------:R-:W-:Y:S02]  /*1d00*/  SHF.R.U32.HI R10, RZ, 0x17, R5 ;  /* 0x00000017ff0a7819 */ /* 0x000fe40000011605 */
[----:B------:R-:W-:Y:S02]  /*1d10*/  SHF.R.U32.HI R15, RZ, 0x17, R4 ;  /* 0x00000017ff0f7819 */ /* 0x000fe40000011604 */
[----:B------:R-:W-:Y:S02]  /*1d20*/  LOP3.LUT R10, R10, 0xff, RZ, 0xc0, !PT ;  /* 0x000000ff0a0a7812 */ /* 0x000fe400078ec0ff */
[----:B------:R-:W-:Y:S02]  /*1d30*/  LOP3.LUT R15, R15, 0xff, RZ, 0xc0, !PT ;  /* 0x000000ff0f0f7812 */ /* 0x000fe400078ec0ff */
[----:B------:R-:W-:-:S03]  /*1d40*/  IADD3 R11, PT, PT, R10, -0x1, RZ ;  /* 0xffffffff0a0b7810 */ /* 0x000fc60007ffe0ff */
[----:B------:R-:W-:Y:S01]  /*1d50*/  VIADD R0, R15, 0xffffffff ;  /* 0xffffffff0f007836 */ /* 0x000fe20000000000 */
[----:B------:R-:W-:-:S04]  /*1d60*/  ISETP.GT.U32.AND P0, PT, R11, 0xfd, PT ;  /* 0x000000fd0b00780c */ /* 0x000fc80003f04070 */
[----:B------:R-:W-:-:S13]  /*1d70*/  ISETP.GT.U32.OR P0, PT, R0, 0xfd, P0 ;  /* 0x000000fd0000780c */ /* 0x000fda0000704470 */
[----:B------:R-:W-:Y:S01]  /*1d80*/  @!P0 MOV R11, RZ ;  /* 0x000000ff000b8202 */ /* 0x000fe20000000f00 */
[----:B------:R-:W-:Y:S06]  /*1d90*/  @!P0 BRA `(.L_x_38) ;  /* 0x0000000000648947 */ /* 0x000fec0003800000 */
[----:B------:R-:W-:Y:S02]  /*1da0*/  FSETP.GTU.FTZ.AND P0, PT, |R4|, +INF , PT ;  /* 0x7f8000000400780b */ /* 0x000fe40003f1c200 */
[----:B------:R-:W-:-:S04]  /*1db0*/  FSETP.GTU.FTZ.AND P1, PT, |R5|, +INF , PT ;  /* 0x7f8000000500780b */ /* 0x000fc80003f3c200 */
[----:B------:R-:W-:-:S13]  /*1dc0*/  PLOP3.LUT P0, PT, P0, P1, PT, 0xf8, 0x8f ;  /* 0x00000000008f781c */ /* 0x000fda0000703f70 */
[----:B------:R-:W-:Y:S05]  /*1dd0*/  @P0 BRA `(.L_x_39) ;  /* 0x00000004004c0947 */ /* 0x000fea0003800000 */
[----:B------:R-:W-:-:S13]  /*1de0*/  LOP3.LUT P0, RZ, R5, 0x7fffffff, R4, 0xc8, !PT ;  /* 0x7fffffff05ff7812 */ /* 0x000fda000780c804 */
[----:B------:R-:W-:Y:S05]  /*1df0*/  @!P0 BRA `(.L_x_40) ;  /* 0x00000004003c8947 */ /* 0x000fea0003800000 */
[C---:B------:R-:W-:Y:S02]  /*1e00*/  FSETP.NEU.FTZ.AND P3, PT, |R4|.reuse, +INF , PT ;  /* 0x7f8000000400780b */ /* 0x040fe40003f7d200 */
[----:B------:R-:W-:Y:S02]  /*1e10*/  FSETP.NEU.FTZ.AND P1, PT, |R5|, +INF , PT ;  /* 0x7f8000000500780b */ /* 0x000fe40003f3d200 */
[----:B------:R-:W-:-:S11]  /*1e20*/  FSETP.NEU.FTZ.AND P0, PT, |R4|, +INF , PT ;  /* 0x7f8000000400780b */ /* 0x000fd60003f1d200 */
[----:B------:R-:W-:Y:S05]  /*1e30*/  @!P1 BRA !P3, `(.L_x_40) ;  /* 0x00000004002c9947 */ /* 0x000fea0005800000 */
[----:B------:R-:W-:-:S04]  /*1e40*/  LOP3.LUT P3, RZ, R4, 0x7fffffff, RZ, 0xc0, !PT ;  /* 0x7fffffff04ff7812 */ /* 0x000fc8000786c0ff */
[----:B------:R-:W-:-:S13]  /*1e50*/  PLOP3.LUT P1, PT, P1, P3, PT, 0x2f, 0xf2 ;  /* 0x0000000000f2781c */ /* 0x000fda0000f26577 */
[----:B------:R-:W-:Y:S05]  /*1e60*/  @P1 BRA `(.L_x_41) ;  /* 0x0000000400181947 */ /* 0x000fea0003800000 */
[----:B------:R-:W-:-:S04]  /*1e70*/  LOP3.LUT P1, RZ, R5, 0x7fffffff, RZ, 0xc0, !PT ;  /* 0x7fffffff05ff7812 */ /* 0x000fc8000782c0ff */
[----:B------:R-:W-:-:S13]  /*1e80*/  PLOP3.LUT P0, PT, P0, P1, PT, 0x2f, 0xf2 ;  /* 0x0000000000f2781c */ /* 0x000fda0000702577 */
[----:B------:R-:W-:Y:S05]  /*1e90*/  @P0 BRA `(.L_x_42) ;  /* 0x0000000400000947 */ /* 0x000fea0003800000 */
[----:B------:R-:W-:-:S05]  /*1ea0*/  VIADD R0, R15, 0xffffffff ;  /* 0xffffffff0f007836 */ /* 0x000fca0000000000 */
[----:B------:R-:W-:Y:S02]  /*1eb0*/  ISETP.GE.AND P0, PT, R0, RZ, PT ;  /* 0x000000ff0000720c */ /* 0x000fe40003f06270 */
[----:B------:R-:W-:-:S04]  /*1ec0*/  IADD3 R0, PT, PT, R10, -0x1, RZ ;  /* 0xffffffff0a007810 */ /* 0x000fc80007ffe0ff */
[----:B------:R-:W-:-:S07]  /*1ed0*/  ISETP.GE.AND P1, PT, R0, RZ, PT ;  /* 0x000000ff0000720c */ /* 0x000fce0003f26270 */
[----:B------:R-:W-:Y:S01]  /*1ee0*/  @P0 IMAD.MOV.U32 R11, RZ, RZ, RZ ;  /* 0x000000ffff0b0224 */ /* 0x000fe200078e00ff */
[----:B------:R-:W-:Y:S01]  /*1ef0*/  @!P0 MOV R11, 0xffffffc0 ;  /* 0xffffffc0000b8802 */ /* 0x000fe20000000f00 */
[----:B------:R-:W-:-:S04]  /*1f00*/  @!P0 FFMA R4, R4, 1.84467440737095516160e+19, RZ ;  /* 0x5f80000004048823 */ /* 0x000fc800000000ff */
[----:B------:R-:W-:Y:S01]  /*1f10*/  @!P1 FFMA R5, R5, 1.84467440737095516160e+19, RZ ;  /* 0x5f80000005059823 */ /* 0x000fe200000000ff */
[----:B------:R-:W-:-:S07]  /*1f20*/  @!P1 VIADD R11, R11, 0x40 ;  /* 0x000000400b0b9836 */ /* 0x000fce0000000000 */
.L_x_38:
[----:B------:R-:W-:Y:S01]  /*1f30*/  LEA R0, R10, 0xc0800000, 0x17 ;  /* 0xc08000000a007811 */ /* 0x000fe200078eb8ff */
[----:B------:R-:W-:-:S03]  /*1f40*/  VIADD R15, R15, 0xffffff81 ;  /* 0xffffff810f0f7836 */ /* 0x000fc60000000000 */
[----:B------:R-:W-:Y:S01]  /*1f50*/  IADD3 R16, PT, PT, -R0, R5, RZ ;  /* 0x0000000500107210 */ /* 0x000fe20007ffe1ff */
[----:B------:R-:W-:-:S03]  /*1f60*/  IMAD R0, R15, -0x800000, R4 ;  /* 0xff8000000f007824 */ /* 0x000fc600078e0204 */
[----:B------:R-:W0:Y:S01]  /*1f70*/  MUFU.RCP R14, R16 ;  /* 0x00000010000e7308 */ /* 0x000e220000001000 */
[----:B------:R-:W-:-:S04]  /*1f80*/  FADD.FTZ R5, -R16, -RZ ;  /* 0x800000ff10057221 */ /* 0x000fc80000010100 */
[----:B0-----:R-:W-:-:S04]  /*1f90*/  FFMA R17, R14, R5, 1 ;  /* 0x3f8000000e117423 */ /* 0x001fc80000000005 */
[----:B------:R-:W-:-:S04]  /*1fa0*/  FFMA R4, R14, R17, R14 ;  /* 0x000000110e047223 */ /* 0x000fc8000000000e */
[----:B------:R-:W-:-:S04]  /*1fb0*/  FFMA R17, R0, R4, RZ ;  /* 0x0000000400117223 */ /* 0x000fc800000000ff */
[----:B------:R-:W-:-:S04]  /*1fc0*/  FFMA R14, R5, R17, R0 ;  /* 0x00000011050e7223 */ /* 0x000fc80000000000 */
[----:B------:R-:W-:Y:S01]  /*1fd0*/  FFMA R17, R4, R14, R17 ;  /* 0x0000000e04117223 */ /* 0x000fe20000000011 */
[----:B------:R-:W-:-:S03]  /*1fe0*/  IADD3 R14, PT, PT, R15, 0x7f, -R10 ;  /* 0x0000007f0f0e7810 */ /* 0x000fc60007ffe80a */
[----:B------:R-:W-:Y:S01]  /*1ff0*/  FFMA R0, R5, R17, R0 ;  /* 0x0000001105007223 */ /* 0x000fe20000000000 */
[----:B------:R-:W-:-:S03]  /*2000*/  IADD3 R14, PT, PT, R14, R11, RZ ;  /* 0x0000000b0e0e7210 */ /* 0x000fc60007ffe0ff */
[----:B------:R-:W-:-:S05]  /*2010*/  FFMA R5, R4, R0, R17 ;  /* 0x0000000004057223 */ /* 0x000fca0000000011 */
[----:B------:R-:W-:-:S04]  /*2020*/  SHF.R.U32.HI R10, RZ, 0x17, R5 ;  /* 0x00000017ff0a7819 */ /* 0x000fc80000011605 */
[----:B------:R-:W-:-:S05]  /*2030*/  LOP3.LUT R10, R10, 0xff, RZ, 0xc0, !PT ;  /* 0x000000ff0a0a7812 */ /* 0x000fca00078ec0ff */
[----:B------:R-:W-:-:S05]  /*2040*/  IMAD.IADD R10, R10, 0x1, R14 ;  /* 0x000000010a0a7824 */ /* 0x000fca00078e020e */
[----:B------:R-:W-:-:S04]  /*2050*/  IADD3 R11, PT, PT, R10, -0x1, RZ ;  /* 0xffffffff0a0b7810 */ /* 0x000fc80007ffe0ff */
[----:B------:R-:W-:-:S13]  /*2060*/  ISETP.GE.U32.AND P0, PT, R11, 0xfe, PT ;  /* 0x000000fe0b00780c */ /* 0x000fda0003f06070 */
[----:B------:R-:W-:Y:S05]  /*2070*/  @!P0 BRA `(.L_x_43) ;  /* 0x0000000000808947 */ /* 0x000fea0003800000 */
[----:B------:R-:W-:-:S13]  /*2080*/  ISETP.GT.AND P0, PT, R10, 0xfe, PT ;  /* 0x000000fe0a00780c */ /* 0x000fda0003f04270 */
[----:B------:R-:W-:Y:S05]  /*2090*/  @P0 BRA `(.L_x_44) ;  /* 0x00000000006c0947 */ /* 0x000fea0003800000 */
[----:B------:R-:W-:-:S13]  /*20a0*/  ISETP.GE.AND P0, PT, R10, 0x1, PT ;  /* 0x000000010a00780c */ /* 0x000fda0003f06270 */
[----:B------:R-:W-:Y:S05]  /*20b0*/  @P0 BRA `(.L_x_45) ;  /* 0x0000000000980947 */ /* 0x000fea0003800000 */
[----:B------:R-:W-:Y:S02]  /*20c0*/  ISETP.GE.AND P0, PT, R10, -0x18, PT ;  /* 0xffffffe80a00780c */ /* 0x000fe40003f06270 */
[----:B------:R-:W-:-:S11]  /*20d0*/  LOP3.LUT R5, R5, 0x80000000, RZ, 0xc0, !PT ;  /* 0x8000000005057812 */ /* 0x000fd600078ec0ff */
[----:B------:R-:W-:Y:S05]  /*20e0*/  @!P0 BRA `(.L_x_45) ;  /* 0x00000000008c8947 */ /* 0x000fea0003800000 */
[-CC-:B------:R-:W-:Y:S01]  /*20f0*/  FFMA.RZ R11, R4, R0.reuse, R17.reuse ;  /* 0x00000000040b7223 */ /* 0x180fe2000000c011 */
[C---:B------:R-:W-:Y:S01]  /*2100*/  VIADD R15, R10.reuse, 0x20 ;  /* 0x000000200a0f7836 */ /* 0x040fe20000000000 */
[C---:B------:R-:W-:Y:S02]  /*2110*/  ISETP.NE.AND P3, PT, R10.reuse, RZ, PT ;  /* 0x000000ff0a00720c */ /* 0x040fe40003f65270 */
[----:B------:R-:W-:Y:S02]  /*2120*/  ISETP.NE.AND P1, PT, R10, RZ, PT ;  /* 0x000000ff0a00720c */ /* 0x000fe40003f25270 */
[----:B------:R-:W-:Y:S01]  /*2130*/  LOP3.LUT R14, R11, 0x7fffff, RZ, 0xc0, !PT ;  /* 0x007fffff0b0e7812 */ /* 0x000fe200078ec0ff */
[CCC-:B------:R-:W-:Y:S01]  /*2140*/  FFMA.RP R11, R4.reuse, R0.reuse, R17.reuse ;  /* 0x00000000040b7223 */ /* 0x1c0fe20000008011 */
[----:B------:R-:W-:Y:S01]  /*2150*/  FFMA.RM R0, R4, R0, R17 ;  /* 0x0000000004007223 */ /* 0x000fe20000004011 */
[----:B------:R-:W-:Y:S02]  /*2160*/  IADD3 R10, PT, PT, -R10, RZ, RZ ;  /* 0x000000ff0a0a7210 */ /* 0x000fe40007ffe1ff */
[----:B------:R-:W-:-:S02]  /*2170*/  LOP3.LUT R14, R14, 0x800000, RZ, 0xfc, !PT ;  /* 0x008000000e0e7812 */ /* 0x000fc400078efcff */
[----:B------:R-:W-:Y:S02]  /*2180*/  FSETP.NEU.FTZ.AND P0, PT, R11, R0, PT ;  /* 0x000000000b00720b */ /* 0x000fe40003f1d000 */
[----:B------:R-:W-:Y:S02]  /*2190*/  SHF.L.U32 R15, R14, R15, RZ ;  /* 0x0000000f0e0f7219 */ /* 0x000fe400000006ff */
[----:B------:R-:W-:Y:S02]  /*21a0*/  SEL R11, R10, RZ, P3 ;  /* 0x000000ff0a0b7207 */ /* 0x000fe40001800000 */
[----:B------:R-:W-:Y:S02]  /*21b0*/  ISETP.NE.AND P1, PT, R15, RZ, P1 ;  /* 0x000000ff0f00720c */ /* 0x000fe40000f25270 */
[----:B------:R-:W-:Y:S02]  /*21c0*/  SHF.R.U32.HI R11, RZ, R11, R14 ;  /* 0x0000000bff0b7219 */ /* 0x000fe4000001160e */
[----:B------:R-:W-:-:S02]  /*21d0*/  PLOP3.LUT P0, PT, P0, P1, PT, 0xf8, 0x8f ;  /* 0x00000000008f781c */ /* 0x000fc40000703f70 */
[----:B------:R-:W-:Y:S02]  /*21e0*/  SHF.R.U32.HI R15, RZ, 0x1, R11 ;  /* 0x00000001ff0f7819 */ /* 0x000fe4000001160b */
[----:B------:R-:W-:-:S04]  /*21f0*/  SEL R0, RZ, 0x1, !P0 ;  /* 0x00000001ff007807 */ /* 0x000fc80004000000 */
[----:B------:R-:W-:-:S04]  /*2200*/  LOP3.LUT R0, R0, 0x1, R15, 0xf8, !PT ;  /* 0x0000000100007812 */ /* 0x000fc800078ef80f */
[----:B------:R-:W-:-:S05]  /*2210*/  LOP3.LUT R0, R0, R11, RZ, 0xc0, !PT ;  /* 0x0000000b00007212 */ /* 0x000fca00078ec0ff */
[----:B------:R-:W-:-:S05]  /*2220*/  IMAD.IADD R0, R15, 0x1, R0 ;  /* 0x000000010f007824 */ /* 0x000fca00078e0200 */
[----:B------:R-:W-:Y:S01]  /*2230*/  LOP3.LUT R5, R0, R5, RZ, 0xfc, !PT ;  /* 0x0000000500057212 */ /* 0x000fe200078efcff */
[----:B------:R-:W-:Y:S06]  /*2240*/  BRA `(.L_x_45) ;  /* 0x0000000000347947 */ /* 0x000fec0003800000 */
.L_x_44:
[----:B------:R-:W-:-:S04]  /*2250*/  LOP3.LUT R5, R5, 0x80000000, RZ, 0xc0, !PT ;  /* 0x8000000005057812 */ /* 0x000fc800078ec0ff */
[----:B------:R-:W-:Y:S01]  /*2260*/  LOP3.LUT R5, R5, 0x7f800000, RZ, 0xfc, !PT ;  /* 0x7f80000005057812 */ /* 0x000fe200078efcff */
[----:B------:R-:W-:Y:S06]  /*2270*/  BRA `(.L_x_45) ;  /* 0x0000000000287947 */ /* 0x000fec0003800000 */
.L_x_43:
[----:B------:R-:W-:Y:S01]  /*2280*/  LEA R5, R14, R5, 0x17 ;  /* 0x000000050e057211 */ /* 0x000fe200078eb8ff */
[----:B------:R-:W-:Y:S06]  /*2290*/  BRA `(.L_x_45) ;  /* 0x0000000000207947 */ /* 0x000fec0003800000 */
.L_x_42:
[----:B------:R-:W-:-:S04]  /*22a0*/  LOP3.LUT R5, R5, 0x80000000, R4, 0x48, !PT ;  /* 0x8000000005057812 */ /* 0x000fc800078e4804 */
[----:B------:R-:W-:Y:S01]  /*22b0*/  LOP3.LUT R5, R5, 0x7f800000, RZ, 0xfc, !PT ;  /* 0x7f80000005057812 */ /* 0x000fe200078efcff */
[----:B------:R-:W-:Y:S06]  /*22c0*/  BRA `(.L_x_45) ;  /* 0x0000000000147947 */ /* 0x000fec0003800000 */
.L_x_41:
[----:B------:R-:W-:Y:S01]  /*22d0*/  LOP3.LUT R5, R5, 0x80000000, R4, 0x48, !PT ;  /* 0x8000000005057812 */ /* 0x000fe200078e4804 */
[----:B------:R-:W-:Y:S06]  /*22e0*/  BRA `(.L_x_45) ;  /* 0x00000000000c7947 */ /* 0x000fec0003800000 */
.L_x_40:
[----:B------:R-:W0:Y:S01]  /*22f0*/  MUFU.RSQ R5, -QNAN ;  /* 0xffc0000000057908 */ /* 0x000e220000001400 */
[----:B------:R-:W-:Y:S05]  /*2300*/  BRA `(.L_x_45) ;  /* 0x0000000000047947 */ /* 0x000fea0003800000 */
.L_x_39:
[----:B------:R-:W-:-:S07]  /*2310*/  FADD.FTZ R5, R4, R5 ;  /* 0x0000000504057221 */ /* 0x000fce0000010000 */
.L_x_45:
[----:B0-----:R-:W-:Y:S02]  /*2320*/  IMAD.MOV.U32 R11, RZ, RZ, R5 ;  /* 0x000000ffff0b7224 */ /* 0x001fe400078e0005 */
[----:B------:R-:W-:Y:S01]  /*2330*/  HFMA2 R5, -RZ, RZ, 0, 0 ;  /* 0x00000000ff057431 */ /* 0x000fe200000001ff */
[----:B------:R-:W-:-:S04]  /*2340*/  MOV R4, R12 ;  /* 0x0000000c00047202 */ /* 0x000fc80000000f00 */
[----:B------:R-:W-:Y:S05]  /*2350*/  RET.REL.NODEC R4 `(_Z19globalReduceCentersPK7ClusteriiPfi) ;  /* 0xffffffdc04287950 */ /* 0x000fea0003c3ffff */
.L_x_46:
        /* <DEDUP_REMOVED lines=10> */
.L_x_98:


//--------------------- .text._Z13reduceCentersPKfS0_iifP7Clusteri --------------------------
	.section	.text._Z13reduceCentersPKfS0_iifP7Clusteri,"ax",@progbits
	.align	128
        .global         _Z13reduceCentersPKfS0_iifP7Clusteri
        .type           _Z13reduceCentersPKfS0_iifP7Clusteri,@function
        .size           _Z13reduceCentersPKfS0_iifP7Clusteri,(.L_x_102 - _Z13reduceCentersPKfS0_iifP7Clusteri)
        .other          _Z13reduceCentersPKfS0_iifP7Clusteri,@"STO_CUDA_ENTRY STV_DEFAULT"
_Z13reduceCentersPKfS0_iifP7Clusteri:
.text._Z13reduceCentersPKfS0_iifP7Clusteri:
[----:B------:R-:W-:Y:S08]  /*0000*/  LDC R1, c[0x0][0x37c] ;  /* 0x0000df00ff017b82 */ /* 0x000ff00000000800 */
[----:B------:R-:W0:Y:S01]  /*0010*/  LDC R11, c[0x0][0x394] ;  /* 0x0000e500ff0b7b82 */ /* 0x000e220000000800 */
[----:B------:R-:W1:Y:S01]  /*0020*/  S2R R4, SR_TID.X ;  /* 0x0000000000047919 */ /* 0x000e620000002100 */
[----:B------:R-:W1:Y:S01]  /*0030*/  LDCU UR6, c[0x0][0x360] ;  /* 0x00006c00ff0677ac */ /* 0x000e620008000800 */
[----:B------:R-:W1:Y:S01]  /*0040*/  S2R R5, SR_CTAID.X ;  /* 0x0000000000057919 */ /* 0x000e620000002500 */
[----:B0-----:R-:W-:Y:S01]  /*0050*/  ISETP.GE.AND P0, PT, R11, 0x1, PT ;  /* 0x000000010b00780c */ /* 0x001fe20003f06270 */
[----:B-1----:R-:W-:-:S12]  /*0060*/  IMAD R8, R5, UR6, R4 ;  /* 0x0000000605087c24 */ /* 0x002fd8000f8e0204 */
[----:B------:R-:W-:Y:S05]  /*0070*/  @!P0 BRA `(.L_x_47) ;  /* 0x0000000000ec8947 */ /* 0x000fea0003800000 */
[C---:B------:R-:W-:Y:S01]  /*0080*/  ISETP.GE.U32.AND P1, PT, R11.reuse, 0x8, PT ;  /* 0x000000080b00780c */ /* 0x040fe20003f26070 */
[----:B------:R-:W-:Y:S01]  /*0090*/  IMAD R0, R4, R11, RZ ;  /* 0x0000000b04007224 */ /* 0x000fe200078e02ff */
[----:B------:R-:W-:Y:S01]  /*00a0*/  LOP3.LUT R7, R11, 0x7, RZ, 0xc0, !PT ;  /* 0x000000070b077812 */ /* 0x000fe200078ec0ff */
[----:B------:R-:W-:-:S03]  /*00b0*/  IMAD.MOV.U32 R3, RZ, RZ, RZ ;  /* 0x000000ffff037224 */ /* 0x000fc600078e00ff */
[----:B------:R-:W-:-:S07]  /*00c0*/  ISETP.NE.AND P2, PT, R7, RZ, PT ;  /* 0x000000ff0700720c */ /* 0x000fce0003f45270 */
[----:B------:R-:W-:Y:S06]  /*00d0*/  @!P1 BRA `(.L_x_48) ;  /* 0x00000000004c9947 */ /* 0x000fec0003800000 */
[----:B------:R-:W0:Y:S01]  /*00e0*/  S2UR UR5, SR_CgaCtaId ;  /* 0x00000000000579c3 */ /* 0x000e220000008800 */
[----:B------:R-:W-:Y:S01]  /*00f0*/  UMOV UR4, 0x400 ;  /* 0x0000040000047882 */ /* 0x000fe20000000000 */
[----:B------:R-:W-:-:S05]  /*0100*/  LOP3.LUT R3, R11, 0x7ffffff8, RZ, 0xc0, !PT ;  /* 0x7ffffff80b037812 */ /* 0x000fca00078ec0ff */
[----:B------:R-:W-:Y:S01]  /*0110*/  IMAD.MOV R6, RZ, RZ, -R3 ;  /* 0x000000ffff067224 */ /* 0x000fe200078e0a03 */
[----:B0-----:R-:W-:-:S06]  /*0120*/  ULEA UR4, UR5, UR4, 0x18 ;  /* 0x0000000405047291 */ /* 0x001fcc000f8ec0ff */
[----:B------:R-:W-:-:S05]  /*0130*/  LEA R2, R0, UR4, 0x3 ;  /* 0x0000000400027c11 */ /* 0x000fca000f8e18ff */
[----:B------:R-:W-:-:S07]  /*0140*/  VIADD R2, R2, 0x20 ;  /* 0x0000002002027836 */ /* 0x000fce0000000000 */
.L_x_49:
[----:B------:R-:W-:Y:S01]  /*0150*/  IADD3 R6, PT, PT, R6, 0x8, RZ ;  /* 0x0000000806067810 */ /* 0x000fe20007ffe0ff */
[----:B------:R-:W-:Y:S03]  /*0160*/  STS.64 [R2+-0x20], RZ ;  /* 0xffffe0ff02007388 */ /* 0x000fe60000000a00 */
[----:B------:R-:W-:Y:S01]  /*0170*/  ISETP.NE.AND P1, PT, R6, RZ, PT ;  /* 0x000000ff0600720c */ /* 0x000fe20003f25270 */
[----:B------:R-:W-:Y:S04]  /*0180*/  STS.64 [R2+-0x18], RZ ;  /* 0xffffe8ff02007388 */ /* 0x000fe80000000a00 */
[----:B------:R-:W-:Y:S04]  /*0190*/  STS.64 [R2+-0x10], RZ ;  /* 0xfffff0ff02007388 */ /* 0x000fe80000000a00 */
[----:B------:R-:W-:Y:S04]  /*01a0*/  STS.64 [R2+-0x8], RZ ;  /* 0xfffff8ff02007388 */ /* 0x000fe80000000a00 */
[----:B------:R-:W-:Y:S04]  /*01b0*/  STS.64 [R2], RZ ;  /* 0x000000ff02007388 */ /* 0x000fe80000000a00 */
[----:B------:R-:W-:Y:S04]  /*01c0*/  STS.64 [R2+0x8], RZ ;  /* 0x000008ff02007388 */ /* 0x000fe80000000a00 */
[----:B------:R-:W-:Y:S04]  /*01d0*/  STS.64 [R2+0x10], RZ ;  /* 0x000010ff02007388 */ /* 0x000fe80000000a00 */
[----:B------:R0:W-:Y:S02]  /*01e0*/  STS.64 [R2+0x18], RZ ;  /* 0x000018ff02007388 */ /* 0x0001e40000000a00 */
[----:B0-----:R-:W-:Y:S01]  /*01f0*/  VIADD R2, R2, 0x40 ;  /* 0x0000004002027836 */ /* 0x001fe20000000000 */
[----:B------:R-:W-:Y:S06]  /*0200*/  @P1 BRA `(.L_x_49) ;  /* 0xfffffffc00d01947 */ /* 0x000fec000383ffff */
.L_x_48:
[----:B------:R-:W-:Y:S05]  /*0210*/  @!P2 BRA `(.L_x_47) ;  /* 0x000000000084a947 */ /* 0x000fea0003800000 */
[----:B------:R-:W-:Y:S02]  /*0220*/  ISETP.GE.U32.AND P1, PT, R7, 0x4, PT ;  /* 0x000000040700780c */ /* 0x000fe40003f26070 */
[----:B------:R-:W-:-:S04]  /*0230*/  LOP3.LUT R6, R11, 0x3, RZ, 0xc0, !PT ;  /* 0x000000030b067812 */ /* 0x000fc800078ec0ff */
[----:B------:R-:W-:-:S07]  /*0240*/  ISETP.NE.AND P2, PT, R6, RZ, PT ;  /* 0x000000ff0600720c */ /* 0x000fce0003f45270 */
[----:B------:R-:W-:Y:S06]  /*0250*/  @!P1 BRA `(.L_x_50) ;  /* 0x0000000000289947 */ /* 0x000fec0003800000 */
[----:B------:R-:W0:Y:S01]  /*0260*/  S2UR UR5, SR_CgaCtaId ;  /* 0x00000000000579c3 */ /* 0x000e220000008800 */
[----:B------:R-:W-:Y:S01]  /*0270*/  UMOV UR4, 0x400 ;  /* 0x0000040000047882 */ /* 0x000fe20000000000 */
[----:B------:R-:W-:Y:S02]  /*0280*/  IMAD.IADD R2, R0, 0x1, R3 ;  /* 0x0000000100027824 */ /* 0x000fe400078e0203 */
[----:B------:R-:W-:Y:S01]  /*0290*/  VIADD R3, R3, 0x4 ;  /* 0x0000000403037836 */ /* 0x000fe20000000000 */
[----:B0-----:R-:W-:-:S06]  /*02a0*/  ULEA UR4, UR5, UR4, 0x18 ;  /* 0x0000000405047291 */ /* 0x001fcc000f8ec0ff */
[----:B------:R-:W-:-:S05]  /*02b0*/  LEA R2, R2, UR4, 0x3 ;  /* 0x0000000402027c11 */ /* 0x000fca000f8e18ff */
[----:B------:R0:W-:Y:S04]  /*02c0*/  STS.64 [R2], RZ ;  /* 0x000000ff02007388 */ /* 0x0001e80000000a00 */
[----:B------:R0:W-:Y:S04]  /*02d0*/  STS.64 [R2+0x8], RZ ;  /* 0x000008ff02007388 */ /* 0x0001e80000000a00 */
[----:B------:R0:W-:Y:S04]  /*02e0*/  STS.64 [R2+0x10], RZ ;  /* 0x000010ff02007388 */ /* 0x0001e80000000a00 */
[----:B------:R0:W-:Y:S02]  /*02f0*/  STS.64 [R2+0x18], RZ ;  /* 0x000018ff02007388 */ /* 0x0001e40000000a00 */
.L_x_50:
[----:B------:R-:W-:Y:S05]  /*0300*/  @!P2 BRA `(.L_x_47) ;  /* 0x000000000048a947 */ /* 0x000fea0003800000 */
[----:B0-----:R-:W-:Y:S02]  /*0310*/  LOP3.LUT R2, R11, 0x1, RZ, 0xc0, !PT ;  /* 0x000000010b027812 */ /* 0x001fe400078ec0ff */
[----:B------:R-:W-:Y:S02]  /*0320*/  ISETP.NE.AND P1, PT, R6, 0x1, PT ;  /* 0x000000010600780c */ /* 0x000fe40003f25270 */
[----:B------:R-:W-:-:S13]  /*0330*/  ISETP.NE.U32.AND P2, PT, R2, 0x1, PT ;  /* 0x000000010200780c */ /* 0x000fda0003f45070 */
[----:B------:R-:W0:Y:S01]  /*0340*/  @!P2 S2R R7, SR_CgaCtaId ;  /* 0x000000000007a919 */ /* 0x000e220000008800 */
[----:B------:R-:W-:-:S04]  /*0350*/  @!P2 MOV R2, 0x400 ;  /* 0x000004000002a802 */ /* 0x000fc80000000f00 */
[----:B0-----:R-:W-:Y:S01]  /*0360*/  @!P2 LEA R7, R7, R2, 0x18 ;  /* 0x000000020707a211 */ /* 0x001fe200078ec0ff */
[----:B------:R-:W-:Y:S06]  /*0370*/  @!P1 BRA `(.L_x_51) ;  /* 0x0000000000209947 */ /* 0x000fec0003800000 */
[----:B------:R-:W0:Y:S01]  /*0380*/  S2UR UR5, SR_CgaCtaId ;  /* 0x00000000000579c3 */ /* 0x000e220000008800 */
[----:B------:R-:W-:Y:S01]  /*0390*/  UMOV UR4, 0x400 ;  /* 0x0000040000047882 */ /* 0x000fe20000000000 */
[----:B------:R-:W-:Y:S01]  /*03a0*/  IADD3 R2, PT, PT, R0, R3, RZ ;  /* 0x0000000300027210 */ /* 0x000fe20007ffe0ff */
[----:B------:R-:W-:Y:S01]  /*03b0*/  VIADD R3, R3, 0x2 ;  /* 0x0000000203037836 */ /* 0x000fe20000000000 */
[----:B0-----:R-:W-:-:S06]  /*03c0*/  ULEA UR4, UR5, UR4, 0x18 ;  /* 0x0000000405047291 */ /* 0x001fcc000f8ec0ff */
[----:B------:R-:W-:-:S05]  /*03d0*/  LEA R2, R2, UR4, 0x3 ;  /* 0x0000000402027c11 */ /* 0x000fca000f8e18ff */
[----:B------:R0:W-:Y:S04]  /*03e0*/  STS.64 [R2], RZ ;  /* 0x000000ff02007388 */ /* 0x0001e80000000a00 */
[----:B------:R0:W-:Y:S02]  /*03f0*/  STS.64 [R2+0x8], RZ ;  /* 0x000008ff02007388 */ /* 0x0001e40000000a00 */
.L_x_51:
[----:B------:R-:W-:-:S04]  /*0400*/  @!P2 IMAD.IADD R0, R0, 0x1, R3 ;  /* 0x000000010000a824 */ /* 0x000fc800078e0203 */
[----:B------:R-:W-:-:S05]  /*0410*/  @!P2 IMAD R0, R0, 0x8, R7 ;  /* 0x000000080000a824 */ /* 0x000fca00078e0207 */
[----:B------:R1:W-:Y:S02]  /*0420*/  @!P2 STS.64 [R0], RZ ;  /* 0x000000ff0000a388 */ /* 0x0003e40000000a00 */
.L_x_47:
[----:B------:R-:W2:Y:S02]  /*0430*/  LDCU UR4, c[0x0][0x390] ;  /* 0x00007200ff0477ac */ /* 0x000ea40008000800 */
[----:B--2---:R-:W-:-:S13]  /*0440*/  ISETP.GE.AND P1, PT, R8, UR4, PT ;  /* 0x0000000408007c0c */ /* 0x004fda000bf26270 */
[----:B------:R-:W-:Y:S05]  /*0450*/  @P1 EXIT ;  /* 0x000000000000194d */ /* 0x000fea0003800000 */
[----:B------:R-:W2:Y:S01]  /*0460*/  LDCU.64 UR10, c[0x0][0x358] ;  /* 0x00006b00ff0a77ac */ /* 0x000ea20008000a00 */
[----:B------:R-:W-:Y:S05]  /*0470*/  @!P0 BRA `(.L_x_52) ;  /* 0x0000000400c48947 */ /* 0x000fea0003800000 */
[----:B------:R-:W3:Y:S08]  /*0480*/  LDC R10, c[0x0][0x398] ;  /* 0x0000e600ff0a7b82 */ /* 0x000ef00000000800 */
[----:B------:R-:W4:Y:S08]  /*0490*/  LDC.64 R12, c[0x0][0x380] ;  /* 0x0000e000ff0c7b82 */ /* 0x000f300000000a00 */
[----:B------:R-:W1:Y:S01]  /*04a0*/  S2UR UR5, SR_CgaCtaId ;  /* 0x00000000000579c3 */ /* 0x000e620000008800 */
[----:B---3--:R-:W-:Y:S01]  /*04b0*/  FMUL R14, R10, 0.5 ;  /* 0x3f0000000a0e7820 */ /* 0x008fe20000400000 */
[----:B------:R-:W3:Y:S06]  /*04c0*/  FRND.FLOOR R7, R10 ;  /* 0x0000000a00077307 */ /* 0x000eec0000205000 */
[----:B------:R-:W1:Y:S08]  /*04d0*/  LDC R6, c[0x0][0x398] ;  /* 0x0000e600ff067b82 */ /* 0x000e700000000800 */
[----:B0-----:R-:W0:Y:S01]  /*04e0*/  LDC.64 R2, c[0x0][0x388] ;  /* 0x0000e200ff027b82 */ /* 0x001e220000000a00 */
[----:B------:R-:W1:Y:S01]  /*04f0*/  FRND.TRUNC R14, R14 ;  /* 0x0000000e000e7307 */ /* 0x000e62000020d000 */
[----:B----4-:R-:W-:Y:S01]  /*0500*/  IMAD.WIDE R12, R8, 0x4, R12 ;  /* 0x00000004080c7825 */ /* 0x010fe200078e020c */
[----:B------:R-:W-:Y:S01]  /*0510*/  UMOV UR4, 0x400 ;  /* 0x0000040000047882 */ /* 0x000fe20000000000 */
[----:B---3--:R-:W-:-:S03]  /*0520*/  FSETP.NEU.AND P1, PT, R7, R10, PT ;  /* 0x0000000a0700720b */ /* 0x008fc60003f2d000 */
[----:B-12---:R1:W5:Y:S01]  /*0530*/  LDG.E R0, desc[UR10][R12.64] ;  /* 0x0000000a0c007981 */ /* 0x006362000c1e1900 */
[----:B------:R-:W-:Y:S01]  /*0540*/  ULEA UR4, UR5, UR4, 0x18 ;  /* 0x0000000405047291 */ /* 0x000fe2000f8ec0ff */
[-C--:B------:R-:W-:Y:S02]  /*0550*/  IMAD R9, R8, R11.reuse, RZ ;  /* 0x0000000b08097224 */ /* 0x080fe400078e02ff */
[----:B------:R-:W-:Y:S01]  /*0560*/  FADD R7, R14, R14 ;  /* 0x0000000e0e077221 */ /* 0x000fe20000000000 */
[----:B-1----:R-:W-:-:S03]  /*0570*/  IMAD R12, R4, R11, RZ ;  /* 0x0000000b040c7224 */ /* 0x002fc600078e02ff */
[----:B------:R-:W-:Y:S01]  /*0580*/  FADD R7, -R7, R10 ;  /* 0x0000000a07077221 */ /* 0x000fe20000000100 */
[----:B------:R-:W-:Y:S02]  /*0590*/  IADD3 R10, PT, PT, -R11, RZ, RZ ;  /* 0x000000ff0b0a7210 */ /* 0x000fe40007ffe1ff */
[----:B------:R-:W-:-:S07]  /*05a0*/  LEA R8, R12, UR4, 0x3 ;  /* 0x000000040c087c11 */ /* 0x000fce000f8e18ff */
.L_x_55:
[----:B0-----:R-:W-:-:S05]  /*05b0*/  IMAD.WIDE R12, R9, 0x4, R2 ;  /* 0x00000004090c7825 */ /* 0x001fca00078e0202 */
[----:B------:R-:W2:Y:S01]  /*05c0*/  LDG.E R11, desc[UR10][R12.64] ;  /* 0x0000000a0c0b7981 */ /* 0x000ea2000c1e1900 */
[----:B------:R-:W-:Y:S01]  /*05d0*/  VIADD R10, R10, 0x1 ;  /* 0x000000010a0a7836 */ /* 0x000fe20000000000 */
[----:B------:R-:W-:Y:S04]  /*05e0*/  BSSY.RECONVERGENT B0, `(.L_x_53) ;  /* 0x0000055000007945 */ /* 0x000fe80003800200 */
[----:B------:R-:W-:Y:S01]  /*05f0*/  ISETP.NE.AND P2, PT, R10, RZ, PT ;  /* 0x000000ff0a00720c */ /* 0x000fe20003f45270 */
[C---:B--2---:R-:W-:Y:S01]  /*0600*/  FMUL R14, |R11|.reuse, 16777216 ;  /* 0x4b8000000b0e7820 */ /* 0x044fe20000400200 */
[----:B------:R-:W-:-:S04]  /*0610*/  FSETP.GEU.AND P0, PT, |R11|, 1.175494350822287508e-38, PT ;  /* 0x008000000b00780b */ /* 0x000fc80003f0e200 */
[----:B------:R-:W-:Y:S02]  /*0620*/  FSEL R14, R14, |R11|, !P0 ;  /* 0x4000000b0e0e7208 */ /* 0x000fe40004000000 */
[----:B------:R-:W-:-:S03]  /*0630*/  FSEL R13, RZ, -24, P0 ;  /* 0xc1c00000ff0d7808 */ /* 0x000fc60000000000 */
[----:B------:R-:W-:-:S05]  /*0640*/  VIADD R15, R14, 0xc0cafb0d ;  /* 0xc0cafb0d0e0f7836 */ /* 0x000fca0000000000 */
[----:B------:R-:W-:-:S05]  /*0650*/  LOP3.LUT R15, R15, 0xff800000, RZ, 0xc0, !PT ;  /* 0xff8000000f0f7812 */ /* 0x000fca00078ec0ff */
[----:B------:R-:W-:-:S04]  /*0660*/  IMAD.IADD R16, R14, 0x1, -R15 ;  /* 0x000000010e107824 */ /* 0x000fc800078e0a0f */
[C---:B------:R-:W-:Y:S01]  /*0670*/  FADD R14, R16.reuse, 1 ;  /* 0x3f800000100e7421 */ /* 0x040fe20000000000 */
[----:B------:R-:W-:Y:S01]  /*0680*/  FADD R17, R16, -1 ;  /* 0xbf80000010117421 */ /* 0x000fe20000000000 */
[----:B------:R-:W-:-:S03]  /*0690*/  I2FP.F32.S32 R16, R15 ;  /* 0x0000000f00107245 */ /* 0x000fc60000201400 */
[----:B------:R-:W-:Y:S01]  /*06a0*/  FADD R19, R17, R17 ;  /* 0x0000001111137221 */ /* 0x000fe20000000000 */
[----:B------:R-:W0:Y:S01]  /*06b0*/  MUFU.RCP R14, R14 ;  /* 0x0000000e000e7308 */ /* 0x000e220000001000 */
[----:B------:R-:W-:Y:S02]  /*06c0*/  FFMA R15, R16, 1.1920928955078125e-07, R13 ;  /* 0x34000000100f7823 */ /* 0x000fe4000000000d */
[----:B0-----:R-:W-:Y:S01]  /*06d0*/  FMUL R12, R14, R19 ;  /* 0x000000130e0c7220 */ /* 0x001fe20000400000 */
[----:B------:R-:W-:-:S03]  /*06e0*/  HFMA2 R19, -RZ, RZ, 0.771484375, 0.21533203125 ;  /* 0x3a2c32e4ff137431 */ /* 0x000fc600000001ff */
[----:B------:R-:W-:Y:S01]  /*06f0*/  FADD R18, R17, -R12 ;  /* 0x8000000c11127221 */ /* 0x000fe20000000000 */
[CC--:B------:R-:W-:Y:S01]  /*0700*/  FMUL R16, R12.reuse, R12.reuse ;  /* 0x0000000c0c107220 */ /* 0x0c0fe20000400000 */
[----:B------:R-:W-:Y:S02]  /*0710*/  FFMA R13, R12, 1.4426950216293334961, R15 ;  /* 0x3fb8aa3b0c0d7823 */ /* 0x000fe4000000000f */
[----:B------:R-:W-:Y:S02]  /*0720*/  FADD R18, R18, R18 ;  /* 0x0000001212127221 */ /* 0x000fe40000000000 */
[----:B------:R-:W-:Y:S01]  /*0730*/  FADD R15, R15, -R13 ;  /* 0x8000000d0f0f7221 */ /* 0x000fe20000000000 */
[----:B------:R-:W-:Y:S01]  /*0740*/  FFMA R19, R16, R19, 0.0032181653659790754318 ;  /* 0x3b52e7db10137423 */ /* 0x000fe20000000013 */
[----:B------:R-:W-:Y:S02]  /*0750*/  FFMA R17, R17, -R12, R18 ;  /* 0x8000000c11117223 */ /* 0x000fe40000000012 */
[----:B------:R-:W-:Y:S01]  /*0760*/  FFMA R18, R12, 1.4426950216293334961, R15 ;  /* 0x3fb8aa3b0c127823 */ /* 0x000fe2000000000f */
[----:B------:R-:W-:Y:S01]  /*0770*/  FFMA R19, R16, R19, 0.018033718690276145935 ;  /* 0x3c93bb7310137423 */ /* 0x000fe20000000013 */
[----:B------:R-:W-:-:S03]  /*0780*/  FMUL R17, R14, R17 ;  /* 0x000000110e117220 */ /* 0x000fc60000400000 */
[----:B------:R-:W-:Y:S01]  /*0790*/  FFMA R19, R16, R19, 0.12022458761930465698 ;  /* 0x3df6384f10137423 */ /* 0x000fe20000000013 */
[----:B------:R-:W-:-:S03]  /*07a0*/  FFMA R15, R17, 1.4426950216293334961, R18 ;  /* 0x3fb8aa3b110f7823 */ /* 0x000fc60000000012 */
[----:B------:R-:W-:Y:S01]  /*07b0*/  FMUL R19, R16, R19 ;  /* 0x0000001310137220 */ /* 0x000fe20000400000 */
[----:B------:R-:W-:-:S03]  /*07c0*/  FFMA R14, R12, 1.9251366722983220825e-08, R15 ;  /* 0x32a55e340c0e7823 */ /* 0x000fc6000000000f */
[----:B------:R-:W-:-:S04]  /*07d0*/  FMUL R15, R19, 3 ;  /* 0x40400000130f7820 */ /* 0x000fc80000400000 */
[----:B------:R-:W-:Y:S01]  /*07e0*/  FFMA R14, R17, R15, R14 ;  /* 0x0000000f110e7223 */ /* 0x000fe2000000000e */
[----:B------:R-:W-:-:S03]  /*07f0*/  IMAD.MOV.U32 R17, RZ, RZ, 0x391fcb8e ;  /* 0x391fcb8eff117424 */ /* 0x000fc600078e00ff */
[----:B------:R-:W-:-:S04]  /*0800*/  FFMA R14, R12, R19, R14 ;  /* 0x000000130c0e7223 */ /* 0x000fc8000000000e */
[----:B------:R-:W-:-:S04]  /*0810*/  FADD R12, R13, R14 ;  /* 0x0000000e0d0c7221 */ /* 0x000fc80000000000 */
[----:B------:R-:W-:Y:S01]  /*0820*/  FMUL R15, R12, R6 ;  /* 0x000000060c0f7220 */ /* 0x000fe20000400000 */
[----:B------:R-:W-:-:S03]  /*0830*/  FADD R13, -R13, R12 ;  /* 0x0000000c0d0d7221 */ /* 0x000fc60000000100 */
[----:B------:R-:W0:Y:S01]  /*0840*/  FRND R16, R15 ;  /* 0x0000000f00107307 */ /* 0x000e220000201000 */
[----:B------:R-:W-:Y:S01]  /*0850*/  FADD R13, R14, -R13 ;  /* 0x8000000d0e0d7221 */ /* 0x000fe20000000000 */
[-C--:B------:R-:W-:Y:S01]  /*0860*/  FFMA R12, R12, R6.reuse, -R15 ;  /* 0x000000060c0c7223 */ /* 0x080fe2000000080f */
[C---:B------:R-:W-:Y:S02]  /*0870*/  FSETP.GT.AND P3, PT, |R15|.reuse, 152, PT ;  /* 0x431800000f00780b */ /* 0x040fe40003f64200 */
[----:B------:R-:W-:Y:S01]  /*0880*/  FSETP.GEU.AND P4, PT, R15, RZ, PT ;  /* 0x000000ff0f00720b */ /* 0x000fe20003f8e000 */
[----:B------:R-:W-:Y:S02]  /*0890*/  FFMA R12, R13, R6, R12 ;  /* 0x000000060d0c7223 */ /* 0x000fe4000000000c */
[----:B------:R-:W1:Y:S01]  /*08a0*/  F2I.NTZ R14, R15 ;  /* 0x0000000f000e7305 */ /* 0x000e620000203100 */
[----:B0-----:R-:W-:Y:S01]  /*08b0*/  FADD R13, R15, -R16 ;  /* 0x800000100f0d7221 */ /* 0x001fe20000000000 */
[----:B------:R-:W-:-:S03]  /*08c0*/  FSETP.GT.AND P0, PT, R16, RZ, PT ;  /* 0x000000ff1000720b */ /* 0x000fc60003f04000 */
[----:B------:R-:W-:-:S04]  /*08d0*/  FADD R12, R12, R13 ;  /* 0x0000000d0c0c7221 */ /* 0x000fc80000000000 */
[C---:B------:R-:W-:Y:S01]  /*08e0*/  FFMA R13, R12.reuse, R17, 0.0013391353422775864601 ;  /* 0x3aaf85ed0c0d7423 */ /* 0x040fe20000000011 */
[----:B------:R-:W-:Y:S02]  /*08f0*/  SEL R17, RZ, 0x83000000, P0 ;  /* 0x83000000ff117807 */ /* 0x000fe40000000000 */
[----:B------:R-:W-:Y:S01]  /*0900*/  FSETP.NEU.AND P0, PT, R11, 1, PT ;  /* 0x3f8000000b00780b */ /* 0x000fe20003f0d000 */
[----:B------:R-:W-:Y:S01]  /*0910*/  FFMA R13, R12, R13, 0.0096188392490148544312 ;  /* 0x3c1d98560c0d7423 */ /* 0x000fe2000000000d */
[----:B-1----:R-:W-:Y:S01]  /*0920*/  LEA R14, R14, -R17, 0x17 ;  /* 0x800000110e0e7211 */ /* 0x002fe200078eb8ff */
[----:B------:R-:W-:Y:S01]  /*0930*/  VIADD R16, R17, 0x7f000000 ;  /* 0x7f00000011107836 */ /* 0x000fe20000000000 */
[----:B------:R-:W-:Y:S01]  /*0940*/  FSETP.EQ.OR P0, PT, R6, RZ, !P0 ;  /* 0x000000ff0600720b */ /* 0x000fe20004702400 */
[----:B------:R-:W-:-:S04]  /*0950*/  FFMA R13, R12, R13, 0.055503588169813156128 ;  /* 0x3d6357bb0c0d7423 */ /* 0x000fc8000000000d */
[----:B------:R-:W-:-:S04]  /*0960*/  FFMA R13, R12, R13, 0.24022644758224487305 ;  /* 0x3e75fdec0c0d7423 */ /* 0x000fc8000000000d */
[----:B------:R-:W-:-:S04]  /*0970*/  FFMA R13, R12, R13, 0.69314718246459960938 ;  /* 0x3f3172180c0d7423 */ /* 0x000fc8000000000d */
[----:B------:R-:W-:-:S04]  /*0980*/  FFMA R13, R12, R13, 1 ;  /* 0x3f8000000c0d7423 */ /* 0x000fc8000000000d */
[----:B------:R-:W-:-:S04]  /*0990*/  FMUL R13, R13, R16 ;  /* 0x000000100d0d7220 */ /* 0x000fc80000400000 */
[----:B------:R-:W-:Y:S01]  /*09a0*/  FMUL R14, R13, R14 ;  /* 0x0000000e0d0e7220 */ /* 0x000fe20000400000 */
[----:B------:R-:W-:Y:S01]  /*09b0*/  IMAD.MOV.U32 R13, RZ, RZ, 0x3f800000 ;  /* 0x3f800000ff0d7424 */ /* 0x000fe200078e00ff */
[----:B------:R-:W-:Y:S01]  /*09c0*/  @P3 FSEL R14, RZ, +INF , !P4 ;  /* 0x7f800000ff0e3808 */ /* 0x000fe20006000000 */
[----:B------:R-:W-:Y:S06]  /*09d0*/  @P0 BRA `(.L_x_54) ;  /* 0x0000000000540947 */ /* 0x000fec0003800000 */
[----:B------:R-:W-:-:S04]  /*09e0*/  FSETP.NAN.AND P0, PT, |R6|, |R6|, PT ;  /* 0x400000060600720b */ /* 0x000fc80003f08200 */
[----:B------:R-:W-:-:S13]  /*09f0*/  FSETP.NUM.AND P0, PT, |R11|, |R11|, !P0 ;  /* 0x4000000b0b00720b */ /* 0x000fda0004707200 */
[----:B------:R-:W-:Y:S01]  /*0a00*/  @!P0 FADD R13, R11, R6 ;  /* 0x000000060b0d8221 */ /* 0x000fe20000000000 */
[----:B------:R-:W-:Y:S06]  /*0a10*/  @!P0 BRA `(.L_x_54) ;  /* 0x0000000000448947 */ /* 0x000fec0003800000 */
[----:B------:R-:W-:-:S04]  /*0a20*/  FSETP.NEU.AND P0, PT, |R11|, +INF , PT ;  /* 0x7f8000000b00780b */ /* 0x000fc80003f0d200 */
[----:B------:R-:W-:-:S04]  /*0a30*/  FSETP.NEU.AND P0, PT, R11, RZ, P0 ;  /* 0x000000ff0b00720b */ /* 0x000fc8000070d000 */
[----:B------:R-:W-:Y:S02]  /*0a40*/  FSETP.GEU.OR P3, PT, R6, RZ, P0 ;  /* 0x000000ff0600720b */ /* 0x000fe4000076e400 */
[----:B------:R-:W-:-:S07]  /*0a50*/  FSETP.NEU.AND P4, PT, |R7|, 1, !P0 ;  /* 0x3f8000000700780b */ /* 0x000fce000478d200 */
[----:B------:R-:W-:-:S05]  /*0a60*/  @!P0 FADD R12, R11, R11 ;  /* 0x0000000b0b0c8221 */ /* 0x000fca0000000000 */
[----:B------:R-:W-:-:S04]  /*0a70*/  @!P3 LOP3.LUT R12, R12, 0x7f800000, RZ, 0x3c, !PT ;  /* 0x7f8000000c0cb812 */ /* 0x000fc800078e3cff */
[----:B------:R-:W-:-:S04]  /*0a80*/  @P4 LOP3.LUT R12, R12, 0x7fffffff, RZ, 0xc0, !PT ;  /* 0x7fffffff0c0c4812 */ /* 0x000fc800078ec0ff */
[----:B------:R-:W-:Y:S01]  /*0a90*/  @!P0 MOV R13, R12 ;  /* 0x0000000c000d8202 */ /* 0x000fe20000000f00 */
[----:B------:R-:W-:Y:S06]  /*0aa0*/  @!P0 BRA `(.L_x_54) ;  /* 0x0000000000208947 */ /* 0x000fec0003800000 */
[----:B------:R-:W-:Y:S02]  /*0ab0*/  FSETP.NEU.AND P0, PT, |R6|, +INF , PT ;  /* 0x7f8000000600780b */ /* 0x000fe40003f0d200 */
[----:B------:R-:W-:-:S13]  /*0ac0*/  FSETP.EQ.AND P3, PT, R11, -1, PT ;  /* 0xbf8000000b00780b */ /* 0x000fda0003f62000 */
[----:B------:R-:W-:Y:S05]  /*0ad0*/  @!P0 BRA P3, `(.L_x_54) ;  /* 0x0000000000148947 */ /* 0x000fea0001800000 */
[----:B------:R-:W-:Y:S01]  /*0ae0*/  FSETP.GEU.AND P0, PT, R11, RZ, PT ;  /* 0x000000ff0b00720b */ /* 0x000fe20003f0e000 */
[----:B------:R-:W-:-:S12]  /*0af0*/  IMAD.MOV.U32 R13, RZ, RZ, R14 ;  /* 0x000000ffff0d7224 */ /* 0x000fd800078e000e */
[----:B------:R-:W-:-:S04]  /*0b00*/  @!P0 FSETP.NEU.AND P3, PT, |R7|, 1, PT ;  /* 0x3f8000000700880b */ /* 0x000fc80003f6d200 */
[----:B------:R-:W-:-:S04]  /*0b10*/  @!P0 FSEL R11, R14, -R14, P3 ;  /* 0x8000000e0e0b8208 */ /* 0x000fc80001800000 */
[----:B------:R-:W-:-:S07]  /*0b20*/  @!P0 FSEL R13, R11, +QNAN , !P1 ;  /* 0x7fffffff0b0d8808 */ /* 0x000fce0004800000 */
.L_x_54:
[----:B------:R-:W-:Y:S05]  /*0b30*/  BSYNC.RECONVERGENT B0 ;  /* 0x0000000000007941 */ /* 0x000fea0003800200 */
.L_x_53:
[----:B-----5:R-:W-:Y:S01]  /*0b40*/  FMUL R12, R0, R13 ;  /* 0x0000000d000c7220 */ /* 0x020fe20000400000 */
[----:B------:R-:W-:-:S04]  /*0b50*/  VIADD R9, R9, 0x1 ;  /* 0x0000000109097836 */ /* 0x000fc80000000000 */
[----:B------:R0:W-:Y:S02]  /*0b60*/  STS.64 [R8], R12 ;  /* 0x0000000c08007388 */ /* 0x0001e40000000a00 */
[----:B0-----:R-:W-:Y:S01]  /*0b70*/  IADD3 R8, PT, PT, R8, 0x8, RZ ;  /* 0x0000000808087810 */ /* 0x001fe20007ffe0ff */
[----:B------:R-:W-:Y:S06]  /*0b80*/  @P2 BRA `(.L_x_55) ;  /* 0xfffffff800882947 */ /* 0x000fec000383ffff */
.L_x_52:
[----:B------:R-:W1:Y:S02]  /*0b90*/  LDCU UR4, c[0x0][0x394] ;  /* 0x00007280ff0477ac */ /* 0x000e640008000800 */
[----:B-1----:R-:W-:Y:S01]  /*0ba0*/  IMAD.U32 R0, RZ, RZ, UR4 ;  /* 0x00000004ff007e24 */ /* 0x002fe2000f8e00ff */
[----:B------:R-:W-:Y:S04]  /*0bb0*/  BAR.SYNC.DEFER_BLOCKING 0x0 ;  /* 0x0000000000007b1d */ /* 0x000fe80000010000 */
[----:B------:R-:W-:-:S13]  /*0bc0*/  ISETP.GE.AND P0, PT, R0, 0x1, PT ;  /* 0x000000010000780c */ /* 0x000fda0003f06270 */
[----:B------:R-:W-:Y:S05]  /*0bd0*/  @!P0 BRA `(.L_x_56) ;  /* 0x0000000000808947 */ /* 0x000fea0003800000 */
[----:B------:R-:W-:-:S05]  /*0be0*/  UMOV UR4, URZ ;  /* 0x000000ff00047c82 */ /* 0x000fca0008000000 */
.L_x_61:
[----:B------:R-:W-:-:S09]  /*0bf0*/  UISETP.GE.U32.AND UP0, UPT, UR6, 0x2, UPT ;  /* 0x000000020600788c */ /* 0x000fd2000bf06070 */
[----:B-1--4-:R-:W-:Y:S05]  /*0c00*/  BRA.U !UP0, `(.L_x_57) ;  /* 0x0000000108647547 */ /* 0x012fea000b800000 */
[----:B------:R-:W1:Y:S01]  /*0c10*/  S2UR UR7, SR_CgaCtaId ;  /* 0x00000000000779c3 */ /* 0x000e620000008800 */
[----:B------:R-:W-:-:S07]  /*0c20*/  UMOV UR5, 0x400 ;  /* 0x0000040000057882 */ /* 0x000fce0000000000 */
[----:B------:R-:W3:Y:S08]  /*0c30*/  LDC R3, c[0x0][0x394] ;  /* 0x0000e500ff037b82 */ /* 0x000ef00000000800 */
[----:B------:R-:W4:Y:S01]  /*0c40*/  LDC R9, c[0x0][0x394] ;  /* 0x0000e500ff097b82 */ /* 0x000f220000000800 */
[----:B-1----:R-:W-:-:S03]  /*0c50*/  ULEA UR8, UR7, UR5, 0x18 ;  /* 0x0000000507087291 */ /* 0x002fc6000f8ec0ff */
[----:B------:R-:W-:Y:S01]  /*0c60*/  UMOV UR5, UR6 ;  /* 0x0000000600057c82 */ /* 0x000fe20008000000 */
[----:B---3--:R-:W-:-:S05]  /*0c70*/  IMAD R0, R4, R3, UR4 ;  /* 0x0000000404007e24 */ /* 0x008fca000f8e0203 */
[----:B------:R-:W-:-:S07]  /*0c80*/  LEA R8, R0, UR8, 0x3 ;  /* 0x0000000800087c11 */ /* 0x000fce000f8e18ff */
.L_x_60:
[----:B------:R-:W-:Y:S01]  /*0c90*/  USHF.R.U32.HI UR7, URZ, 0x1, UR5 ;  /* 0x00000001ff077899 */ /* 0x000fe20008011605 */
[----:B------:R-:W-:Y:S05]  /*0ca0*/  BSSY.RECONVERGENT B0, `(.L_x_58) ;  /* 0x000000b000007945 */ /* 0x000fea0003800200 */
[----:B------:R-:W-:-:S13]  /*0cb0*/  ISETP.GE.U32.AND P0, PT, R4, UR7, PT ;  /* 0x0000000704007c0c */ /* 0x000fda000bf06070 */
[----:B-1----:R-:W-:Y:S05]  /*0cc0*/  @P0 BRA `(.L_x_59) ;  /* 0x0000000000200947 */ /* 0x002fea0003800000 */
[----:B------:R-:W-:Y:S01]  /*0cd0*/  VIADD R0, R4, UR7 ;  /* 0x0000000704007c36 */ /* 0x000fe20008000000 */
[----:B------:R-:W-:Y:S03]  /*0ce0*/  LDS.64 R6, [R8] ;  /* 0x0000000008067984 */ /* 0x000fe60000000a00 */
[----:B----4-:R-:W-:-:S05]  /*0cf0*/  IMAD R0, R0, R9, UR4 ;  /* 0x0000000400007e24 */ /* 0x010fca000f8e0209 */
[----:B------:R-:W-:-:S05]  /*0d00*/  LEA R0, R0, UR8, 0x3 ;  /* 0x0000000800007c11 */ /* 0x000fca000f8e18ff */
[----:B0-----:R-:W0:Y:S02]  /*0d10*/  LDS.64 R2, [R0] ;  /* 0x0000000000027984 */ /* 0x001e240000000a00 */
[----:B0-----:R-:W-:Y:S01]  /*0d20*/  FADD R2, R2, R6 ;  /* 0x0000000602027221 */ /* 0x001fe20000000000 */
[----:B------:R-:W-:-:S05]  /*0d30*/  FADD R3, R3, R7 ;  /* 0x0000000703037221 */ /* 0x000fca0000000000 */
[----:B------:R1:W-:Y:S02]  /*0d40*/  STS.64 [R8], R2 ;  /* 0x0000000208007388 */ /* 0x0003e40000000a00 */
.L_x_59:
[----:B--2---:R-:W-:Y:S05]  /*0d50*/  BSYNC.RECONVERGENT B0 ;  /* 0x0000000000007941 */ /* 0x004fea0003800200 */
.L_x_58:
[----:B------:R-:W-:Y:S01]  /*0d60*/  BAR.SYNC.DEFER_BLOCKING 0x0 ;  /* 0x0000000000007b1d */ /* 0x000fe20000010000 */
[----:B------:R-:W-:-:S05]  /*0d70*/  UISETP.GT.U32.AND UP0, UPT, UR5, 0x3, UPT ;  /* 0x000000030500788c */ /* 0x000fca000bf04070 */
[----:B------:R-:W-:-:S04]  /*0d80*/  UMOV UR5, UR7 ;  /* 0x0000000700057c82 */ /* 0x000fc80008000000 */
[----:B------:R-:W-:Y:S05]  /*0d90*/  BRA.U UP0, `(.L_x_60) ;  /* 0xfffffffd00bc7547 */ /* 0x000fea000b83ffff */
.L_x_57:
[----:B------:R-:W3:Y:S01]  /*0da0*/  LDC R0, c[0x0][0x394] ;  /* 0x0000e500ff007b82 */ /* 0x000ee20000000800 */
[----:B------:R-:W-:-:S06]  /*0db0*/  UIADD3 UR4, UPT, UPT, UR4, 0x1, URZ ;  /* 0x0000000104047890 */ /* 0x000fcc000fffe0ff */
[----:B---3--:R-:W-:-:S13]  /*0dc0*/  ISETP.NE.AND P0, PT, R0, UR4, PT ;  /* 0x0000000400007c0c */ /* 0x008fda000bf05270 */
[----:B------:R-:W-:Y:S05]  /*0dd0*/  @P0 BRA `(.L_x_61) ;  /* 0xfffffffc00840947 */ /* 0x000fea000383ffff */
.L_x_56:
[----:B------:R-:W-:Y:S01]  /*0de0*/  BAR.SYNC.DEFER_BLOCKING 0x0 ;  /* 0x0000000000007b1d */ /* 0x000fe20000010000 */
[----:B------:R-:W-:-:S04]  /*0df0*/  ISETP.GE.AND P0, PT, R0, 0x1, PT ;  /* 0x000000010000780c */ /* 0x000fc80003f06270 */
[----:B------:R-:W-:-:S13]  /*0e00*/  ISETP.NE.OR P0, PT, R4, RZ, !P0 ;  /* 0x000000ff0400720c */ /* 0x000fda0004705670 */
[----:B--2---:R-:W-:Y:S05]  /*0e10*/  @P0 EXIT ;  /* 0x000000000000094d */ /* 0x004fea0003800000 */
[C---:B------:R-:W-:Y:S01]  /*0e20*/  ISETP.GE.U32.AND P0, PT, R0.reuse, 0x8, PT ;  /* 0x000000080000780c */ /* 0x040fe20003f06070 */
[----:B-1----:R-:W-:Y:S01]  /*0e30*/  HFMA2 R3, -RZ, RZ, 0, 0 ;  /* 0x00000000ff037431 */ /* 0x002fe200000001ff */
[----:B------:R-:W-:Y:S01]  /*0e40*/  LOP3.LUT R24, R0, 0x7, RZ, 0xc0, !PT ;  /* 0x0000000700187812 */ /* 0x000fe200078ec0ff */
[----:B0-----:R-:W-:-:S03]  /*0e50*/  IMAD R2, R5, R0, RZ ;  /* 0x0000000005027224 */ /* 0x001fc600078e02ff */
[----:B------:R-:W-:-:S07]  /*0e60*/  ISETP.NE.AND P2, PT, R24, RZ, PT ;  /* 0x000000ff1800720c */ /* 0x000fce0003f45270 */
[----:B------:R-:W-:Y:S06]  /*0e70*/  @!P0 BRA `(.L_x_62) ;  /* 0x0000000000988947 */ /* 0x000fec0003800000 */
[----:B------:R-:W0:Y:S01]  /*0e80*/  LDC.64 R4, c[0x0][0x3a0] ;  /* 0x0000e800ff047b82 */ /* 0x000e220000000a00 */
[----:B------:R-:W-:Y:S01]  /*0e90*/  LOP3.LUT R3, R0, 0x7ffffff8, RZ, 0xc0, !PT ;  /* 0x7ffffff800037812 */ /* 0x000fe200078ec0ff */
[----:B------:R-:W-:-:S04]  /*0ea0*/  UMOV UR4, 0x400 ;  /* 0x0000040000047882 */ /* 0x000fc80000000000 */
[----:B------:R-:W-:Y:S02]  /*0eb0*/  IMAD.MOV R22, RZ, RZ, -R3 ;  /* 0x000000ffff167224 */ /* 0x000fe400078e0a03 */
[----:B------:R-:W1:Y:S01]  /*0ec0*/  S2UR UR5, SR_CgaCtaId ;  /* 0x00000000000579c3 */ /* 0x000e620000008800 */
[----:B0-----:R-:W-:-:S03]  /*0ed0*/  IMAD.WIDE.U32 R4, R2, 0x8, R4 ;  /* 0x0000000802047825 */ /* 0x001fc600078e0004 */
[----:B------:R-:W-:Y:S01]  /*0ee0*/  IADD3 R23, P0, PT, R4, 0x20, RZ ;  /* 0x0000002004177810 */ /* 0x000fe20007f1e0ff */
[----:B-1----:R-:W-:-:S04]  /*0ef0*/  ULEA UR4, UR5, UR4, 0x18 ;  /* 0x0000000405047291 */ /* 0x002fc8000f8ec0ff */
[----:B------:R-:W-:Y:S01]  /*0f00*/  IMAD.X R26, RZ, RZ, R5, P0 ;  /* 0x000000ffff1a7224 */ /* 0x000fe200000e0605 */
[----:B------:R-:W-:-:S12]  /*0f10*/  UIADD3 UR4, UPT, UPT, UR4, 0x20, URZ ;  /* 0x0000002004047890 */ /* 0x000fd8000fffe0ff */
.L_x_63:
[----:B0-----:R-:W0:Y:S01]  /*0f20*/  LDS.128 R4, [UR4+-0x20] ;  /* 0xffffe004ff047984 */ /* 0x001e220008000c00 */
[----:B------:R-:W-:Y:S01]  /*0f30*/  MOV R20, R23 ;  /* 0x0000001700147202 */ /* 0x000fe20000000f00 */
[----:B------:R-:W-:Y:S02]  /*0f40*/  IMAD.MOV.U32 R21, RZ, RZ, R26 ;  /* 0x000000ffff157224 */ /* 0x000fe400078e001a */
[----:B----4-:R-:W1:Y:S01]  /*0f50*/  LDS.128 R8, [UR4+-0x10] ;  /* 0xfffff004ff087984 */ /* 0x010e620008000c00 */
[----:B------:R-:W-:Y:S01]  /*0f60*/  VIADD R22, R22, 0x8 ;  /* 0x0000000816167836 */ /* 0x000fe20000000000 */
[----:B------:R-:W-:Y:S02]  /*0f70*/  IADD3 R23, P1, PT, R20, 0x40, RZ ;  /* 0x0000004014177810 */ /* 0x000fe40007f3e0ff */
[----:B------:R-:W2:Y:S02]  /*0f80*/  LDS.128 R12, [UR4] ;  /* 0x00000004ff0c7984 */ /* 0x000ea40008000c00 */
[----:B------:R-:W-:-:S02]  /*0f90*/  ISETP.NE.AND P0, PT, R22, RZ, PT ;  /* 0x000000ff1600720c */ /* 0x000fc40003f05270 */
[----:B------:R-:W3:Y:S01]  /*0fa0*/  LDS.128 R16, [UR4+0x10] ;  /* 0x00001004ff107984 */ /* 0x000ee20008000c00 */
[----:B------:R-:W-:Y:S01]  /*0fb0*/  UIADD3 UR4, UPT, UPT, UR4, 0x40, URZ ;  /* 0x0000004004047890 */ /* 0x000fe2000fffe0ff */
[----:B------:R-:W-:Y:S02]  /*0fc0*/  IADD3.X R26, PT, PT, RZ, R21, RZ, P1, !PT ;  /* 0x00000015ff1a7210 */ /* 0x000fe40000ffe4ff */
[----:B0-----:R0:W-:Y:S04]  /*0fd0*/  STG.E desc[UR10][R20.64+-0x20], R4 ;  /* 0xffffe00414007986 */ /* 0x0011e8000c10190a */
[----:B------:R0:W-:Y:S04]  /*0fe0*/  STG.E desc[UR10][R20.64+-0x1c], R5 ;  /* 0xffffe40514007986 */ /* 0x0001e8000c10190a */
[----:B------:R0:W-:Y:S04]  /*0ff0*/  STG.E desc[UR10][R20.64+-0x18], R6 ;  /* 0xffffe80614007986 */ /* 0x0001e8000c10190a */
[----:B------:R0:W-:Y:S04]  /*1000*/  STG.E desc[UR10][R20.64+-0x14], R7 ;  /* 0xffffec0714007986 */ /* 0x0001e8000c10190a */
[----:B-1----:R0:W-:Y:S04]  /*1010*/  STG.E desc[UR10][R20.64+-0x10], R8 ;  /* 0xfffff00814007986 */ /* 0x0021e8000c10190a */
[----:B------:R0:W-:Y:S04]  /*1020*/  STG.E desc[UR10][R20.64+-0xc], R9 ;  /* 0xfffff40914007986 */ /* 0x0001e8000c10190a */
[----:B------:R0:W-:Y:S04]  /*1030*/  STG.E desc[UR10][R20.64+-0x8], R10 ;  /* 0xfffff80a14007986 */ /* 0x0001e8000c10190a */
[----:B------:R0:W-:Y:S04]  /*1040*/  STG.E desc[UR10][R20.64+-0x4], R11 ;  /* 0xfffffc0b14007986 */ /* 0x0001e8000c10190a */
[----:B--2---:R0:W-:Y:S04]  /*1050*/  STG.E desc[UR10][R20.64], R12 ;  /* 0x0000000c14007986 */ /* 0x0041e8000c10190a */
[----:B------:R0:W-:Y:S04]  /*1060*/  STG.E desc[UR10][R20.64+0x4], R13 ;  /* 0x0000040d14007986 */ /* 0x0001e8000c10190a */
[----:B------:R0:W-:Y:S04]  /*1070*/  STG.E desc[UR10][R20.64+0x8], R14 ;  /* 0x0000080e14007986 */ /* 0x0001e8000c10190a */
[----:B------:R0:W-:Y:S04]  /*1080*/  STG.E desc[UR10][R20.64+0xc], R15 ;  /* 0x00000c0f14007986 */ /* 0x0001e8000c10190a */
[----:B---3--:R0:W-:Y:S04]  /*1090*/  STG.E desc[UR10][R20.64+0x10], R16 ;  /* 0x0000101014007986 */ /* 0x0081e8000c10190a */
[----:B------:R0:W-:Y:S04]  /*10a0*/  STG.E desc[UR10][R20.64+0x14], R17 ;  /* 0x0000141114007986 */ /* 0x0001e8000c10190a */
[----:B------:R0:W-:Y:S04]  /*10b0*/  STG.E desc[UR10][R20.64+0x18], R18 ;  /* 0x0000181214007986 */ /* 0x0001e8000c10190a */
[----:B------:R0:W-:Y:S01]  /*10c0*/  STG.E desc[UR10][R20.64+0x1c], R19 ;  /* 0x00001c1314007986 */ /* 0x0001e2000c10190a */
[----:B------:R-:W-:Y:S05]  /*10d0*/  @P0 BRA `(.L_x_63) ;  /* 0xfffffffc00900947 */ /* 0x000fea000383ffff */
.L_x_62:
[----:B------:R-:W-:Y:S05]  /*10e0*/  @!P2 EXIT ;  /* 0x000000000000a94d */ /* 0x000fea0003800000 */
[----:B------:R-:W-:Y:S02]  /*10f0*/  ISETP.GE.U32.AND P0, PT, R24, 0x4, PT ;  /* 0x000000041800780c */ /* 0x000fe40003f06070 */
[----:B0-----:R-:W-:-:S04]  /*1100*/  LOP3.LUT R20, R0, 0x3, RZ, 0xc0, !PT ;  /* 0x0000000300147812 */ /* 0x001fc800078ec0ff */
[----:B------:R-:W-:-:S07]  /*1110*/  ISETP.NE.AND P1, PT, R20, RZ, PT ;  /* 0x000000ff1400720c */ /* 0x000fce0003f25270 */
[----:B------:R-:W-:Y:S06]  /*1120*/  @!P0 BRA `(.L_x_64) ;  /* 0x00000000005c8947 */ /* 0x000fec0003800000 */
[----:B------:R-:W0:Y:S01]  /*1130*/  S2R R5, SR_CgaCtaId ;  /* 0x0000000000057919 */ /* 0x000e220000008800 */
[----:B------:R-:W-:Y:S01]  /*1140*/  MOV R4, 0x400 ;  /* 0x0000040000047802 */ /* 0x000fe20000000f00 */
[----:B------:R-:W1:Y:S01]  /*1150*/  LDC.64 R12, c[0x0][0x3a0] ;  /* 0x0000e800ff0c7b82 */ /* 0x000e620000000a00 */
[C---:B------:R-:W-:Y:S01]  /*1160*/  IADD3 R18, P0, PT, R2.reuse, R3, RZ ;  /* 0x0000000302127210 */ /* 0x040fe20007f1e0ff */
[----:B------:R-:W-:-:S03]  /*1170*/  IMAD.IADD R17, R2, 0x1, R3 ;  /* 0x0000000102117824 */ /* 0x000fc600078e0203 */
[----:B------:R-:W-:-:S03]  /*1180*/  IADD3.X R19, PT, PT, RZ, RZ, RZ, P0, !PT ;  /* 0x000000ffff137210 */ /* 0x000fc600007fe4ff */
[----:B------:R-:W2:Y:S01]  /*1190*/  LDC.64 R14, c[0x0][0x3a0] ;  /* 0x0000e800ff0e7b82 */ /* 0x000ea20000000a00 */
[----:B-1----:R-:W-:-:S04]  /*11a0*/  LEA R12, P0, R18, R12, 0x3 ;  /* 0x0000000c120c7211 */ /* 0x002fc800078018ff */
[----:B------:R-:W-:Y:S02]  /*11b0*/  LEA.HI.X R13, R18, R13, R19, 0x3, P0 ;  /* 0x0000000d120d7211 */ /* 0x000fe400000f1c13 */
[----:B0-----:R-:W-:Y:S01]  /*11c0*/  LEA R4, R5, R4, 0x18 ;  /* 0x0000000405047211 */ /* 0x001fe200078ec0ff */
[----:B--2---:R-:W-:-:S04]  /*11d0*/  IMAD.WIDE.U32 R14, R17, 0x8, R14 ;  /* 0x00000008110e7825 */ /* 0x004fc800078e000e */
[C---:B------:R-:W-:Y:S02]  /*11e0*/  IMAD R16, R3.reuse, 0x8, R4 ;  /* 0x0000000803107824 */ /* 0x040fe400078e0204 */
[----:B------:R-:W-:-:S03]  /*11f0*/  VIADD R3, R3, 0x4 ;  /* 0x0000000403037836 */ /* 0x000fc60000000000 */
[----:B----4-:R-:W0:Y:S04]  /*1200*/  LDS.128 R8, [R16] ;  /* 0x0000000010087984 */ /* 0x010e280000000c00 */
[----:B------:R-:W1:Y:S04]  /*1210*/  LDS.128 R4, [R16+0x10] ;  /* 0x0000100010047984 */ /* 0x000e680000000c00 */
[----:B0-----:R0:W-:Y:S04]  /*1220*/  STG.E desc[UR10][R14.64], R8 ;  /* 0x000000080e007986 */ /* 0x0011e8000c10190a */
[----:B------:R0:W-:Y:S04]  /*1230*/  STG.E desc[UR10][R14.64+0x4], R9 ;  /* 0x000004090e007986 */ /* 0x0001e8000c10190a */
[----:B------:R0:W-:Y:S04]  /*1240*/  STG.E desc[UR10][R12.64+0x8], R10 ;  /* 0x0000080a0c007986 */ /* 0x0001e8000c10190a */
[----:B------:R0:W-:Y:S04]  /*1250*/  STG.E desc[UR10][R12.64+0xc], R11 ;  /* 0x00000c0b0c007986 */ /* 0x0001e8000c10190a */
[----:B-1----:R0:W-:Y:S04]  /*1260*/  STG.E desc[UR10][R12.64+0x10], R4 ;  /* 0x000010040c007986 */ /* 0x0021e8000c10190a */
[----:B------:R0:W-:Y:S04]  /*1270*/  STG.E desc[UR10][R12.64+0x14], R5 ;  /* 0x000014050c007986 */ /* 0x0001e8000c10190a */
[----:B------:R0:W-:Y:S04]  /*1280*/  STG.E desc[UR10][R12.64+0x18], R6 ;  /* 0x000018060c007986 */ /* 0x0001e8000c10190a */
[----:B------:R0:W-:Y:S02]  /*1290*/  STG.E desc[UR10][R12.64+0x1c], R7 ;  /* 0x00001c070c007986 */ /* 0x0001e4000c10190a */
.L_x_64:
[----:B------:R-:W-:Y:S05]  /*12a0*/  @!P1 EXIT ;  /* 0x000000000000994d */ /* 0x000fea0003800000 */
[----:B------:R-:W-:Y:S02]  /*12b0*/  ISETP.NE.AND P0, PT, R20, 0x1, PT ;  /* 0x000000011400780c */ /* 0x000fe40003f05270 */
[----:B------:R-:W-:-:S04]  /*12c0*/  LOP3.LUT R0, R0, 0x1, RZ, 0xc0, !PT ;  /* 0x0000000100007812 */ /* 0x000fc800078ec0ff */
[----:B------:R-:W-:-:S07]  /*12d0*/  ISETP.NE.U32.AND P1, PT, R0, 0x1, PT ;  /* 0x000000010000780c */ /* 0x000fce0003f25070 */
[----:B------:R-:W-:Y:S06]  /*12e0*/  @!P0 BRA `(.L_x_65) ;  /* 0x0000000000488947 */ /* 0x000fec0003800000 */
[----:B0-----:R-:W0:Y:S01]  /*12f0*/  S2R R5, SR_CgaCtaId ;  /* 0x0000000000057919 */ /* 0x001e220000008800 */
[----:B------:R-:W-:Y:S01]  /*1300*/  MOV R0, 0x400 ;  /* 0x0000040000007802 */ /* 0x000fe20000000f00 */
[----:B------:R-:W1:Y:S01]  /*1310*/  LDC.64 R14, c[0x0][0x3a0] ;  /* 0x0000e800ff0e7b82 */ /* 0x000e620000000a00 */
[CC--:B------:R-:W-:Y:S02]  /*1320*/  IADD3 R11, P0, PT, R2.reuse, R3.reuse, RZ ;  /* 0x00000003020b7210 */ /* 0x0c0fe40007f1e0ff */
[----:B------:R-:W-:-:S03]  /*1330*/  IADD3 R13, PT, PT, R2, R3, RZ ;  /* 0x00000003020d7210 */ /* 0x000fc60007ffe0ff */
[----:B------:R-:W-:Y:S02]  /*1340*/  IMAD.X R12, RZ, RZ, RZ, P0 ;  /* 0x000000ffff0c7224 */ /* 0x000fe400000e06ff */
[----:B----4-:R-:W2:Y:S01]  /*1350*/  LDC.64 R8, c[0x0][0x3a0] ;  /* 0x0000e800ff087b82 */ /* 0x010ea20000000a00 */
[----:B-1----:R-:W-:-:S04]  /*1360*/  LEA R10, P0, R11, R14, 0x3 ;  /* 0x0000000e0b0a7211 */ /* 0x002fc800078018ff */
[----:B------:R-:W-:Y:S02]  /*1370*/  LEA.HI.X R11, R11, R15, R12, 0x3, P0 ;  /* 0x0000000f0b0b7211 */ /* 0x000fe400000f1c0c */
[----:B0-----:R-:W-:Y:S01]  /*1380*/  LEA R0, R5, R0, 0x18 ;  /* 0x0000000005007211 */ /* 0x001fe200078ec0ff */
[----:B--2---:R-:W-:-:S04]  /*1390*/  IMAD.WIDE.U32 R8, R13, 0x8, R8 ;  /* 0x000000080d087825 */ /* 0x004fc800078e0008 */
[C---:B------:R-:W-:Y:S02]  /*13a0*/  IMAD R0, R3.reuse, 0x8, R0 ;  /* 0x0000000803007824 */ /* 0x040fe400078e0200 */
[----:B------:R-:W-:-:S03]  /*13b0*/  VIADD R3, R3, 0x2 ;  /* 0x0000000203037836 */ /* 0x000fc60000000000 */
[----:B------:R-:W0:Y:S04]  /*13c0*/  LDS.128 R4, [R0] ;  /* 0x0000000000047984 */ /* 0x000e280000000c00 */
[----:B0-----:R1:W-:Y:S04]  /*13d0*/  STG.E desc[UR10][R8.64], R4 ;  /* 0x0000000408007986 */ /* 0x0013e8000c10190a */
[----:B------:R1:W-:Y:S04]  /*13e0*/  STG.E desc[UR10][R8.64+0x4], R5 ;  /* 0x0000040508007986 */ /* 0x0003e8000c10190a */
[----:B------:R1:W-:Y:S04]  /*13f0*/  STG.E desc[UR10][R10.64+0x8], R6 ;  /* 0x000008060a007986 */ /* 0x0003e8000c10190a */
[----:B------:R1:W-:Y:S02]  /*1400*/  STG.E desc[UR10][R10.64+0xc], R7 ;  /* 0x00000c070a007986 */ /* 0x0003e4000c10190a */
.L_x_65:
[----:B------:R-:W-:Y:S05]  /*1410*/  @P1 EXIT ;  /* 0x000000000000194d */ /* 0x000fea0003800000 */
[----:B01----:R-:W0:Y:S01]  /*1420*/  S2R R5, SR_CgaCtaId ;  /* 0x0000000000057919 */ /* 0x003e220000008800 */
[----:B------:R-:W-:-:S04]  /*1430*/  MOV R0, 0x400 ;  /* 0x0000040000007802 */ /* 0x000fc80000000f00 */
[----:B0-----:R-:W-:Y:S02]  /*1440*/  LEA R0, R5, R0, 0x18 ;  /* 0x0000000005007211 */ /* 0x001fe400078ec0ff */
[----:B------:R-:W0:Y:S02]  /*1450*/  LDC.64 R4, c[0x0][0x3a0] ;  /* 0x0000e800ff047b82 */ /* 0x000e240000000a00 */
[----:B------:R-:W-:Y:S01]  /*1460*/  LEA R0, R3, R0, 0x3 ;  /* 0x0000000003007211 */ /* 0x000fe200078e18ff */
[----:B------:R-:W-:-:S04]  /*1470*/  IMAD.IADD R3, R2, 0x1, R3 ;  /* 0x0000000102037824 */ /* 0x000fc800078e0203 */
[----:B------:R-:W1:Y:S01]  /*1480*/  LDS.64 R6, [R0] ;  /* 0x0000000000067984 */ /* 0x000e620000000a00 */
[----:B0-----:R-:W-:-:S05]  /*1490*/  IMAD.WIDE.U32 R2, R3, 0x8, R4 ;  /* 0x0000000803027825 */ /* 0x001fca00078e0004 */
[----:B-1----:R-:W-:Y:S04]  /*14a0*/  STG.E desc[UR10][R2.64], R6 ;  /* 0x0000000602007986 */ /* 0x002fe8000c10190a */
[----:B------:R-:W-:Y:S01]  /*14b0*/  STG.E desc[UR10][R2.64+0x4], R7 ;  /* 0x0000040702007986 */ /* 0x000fe2000c10190a */
[----:B------:R-:W-:Y:S05]  /*14c0*/  EXIT ;  /* 0x000000000000794d */ /* 0x000fea0003800000 */
.L_x_66:
        /* <DEDUP_REMOVED lines=11> */
.L_x_102:


//--------------------- .text._Z6calcMuPKfS0_S0_iifPfi --------------------------
	.section	.text._Z6calcMuPKfS0_S0_iifPfi,"ax",@progbits
	.align	128
        .global         _Z6calcMuPKfS0_S0_iifPfi
        .type           _Z6calcMuPKfS0_S0_iifPfi,@function
        .size           _Z6calcMuPKfS0_S0_iifPfi,(.L_x_99 - _Z6calcMuPKfS0_S0_iifPfi)
        .other          _Z6calcMuPKfS0_S0_iifPfi,@"STO_CUDA_ENTRY STV_DEFAULT"
_Z6calcMuPKfS0_S0_iifPfi:
.text._Z6calcMuPKfS0_S0_iifPfi:
[----:B------:R-:W0:Y:S08]  /*0000*/  LDC R1, c[0x0][0x37c] ;  /* 0x0000df00ff017b82 */ /* 0x000e300000000800 */
[----:B------:R-:W1:Y:S01]  /*0010*/  LDC R3, c[0x0][0x3a0] ;  /* 0x0000e800ff037b82 */ /* 0x000e620000000800 */
[----:B------:R-:W2:Y:S01]  /*0020*/  S2R R17, SR_TID.X ;  /* 0x0000000000117919 */ /* 0x000ea20000002100 */
[----:B------:R-:W3:Y:S01]  /*0030*/  LDCU UR5, c[0x0][0x2fc] ;  /* 0x00005f80ff0577ac */ /* 0x000ee20008000800 */
[----:B0-----:R-:W-:Y:S01]  /*0040*/  IADD3 R1, PT, PT, R1, -0x18, RZ ;  /* 0xffffffe801017810 */ /* 0x001fe20007ffe0ff */
[----:B------:R-:W0:Y:S04]  /*0050*/  LDCU UR4, c[0x0][0x2f8] ;  /* 0x00005f00ff0477ac */ /* 0x000e280008000800 */
[----:B------:R-:W2:Y:S01]  /*0060*/  S2UR UR6, SR_CTAID.X ;  /* 0x00000000000679c3 */ /* 0x000ea20000002500 */
[----:B------:R-:W-:-:S02]  /*0070*/  UMOV UR7, 0x40000000 ;  /* 0x4000000000077882 */ /* 0x000fc40000000000 */
[----:B------:R-:W-:-:S05]  /*0080*/  IMAD.U32 R6, RZ, RZ, UR7 ;  /* 0x00000007ff067e24 */ /* 0x000fca000f8e00ff */
[----:B------:R-:W2:Y:S01]  /*0090*/  LDC R4, c[0x0][0x360] ;  /* 0x0000d800ff047b82 */ /* 0x000ea20000000800 */
[----:B-1----:R-:W-:Y:S01]  /*00a0*/  FADD R3, R3, -1 ;  /* 0xbf80000003037421 */ /* 0x002fe20000000000 */
[----:B0-----:R-:W-:-:S03]  /*00b0*/  IADD3 R22, P1, PT, R1, UR4, RZ ;  /* 0x0000000401167c10 */ /* 0x001fc6000ff3e0ff */
[----:B------:R-:W0:Y:S01]  /*00c0*/  MUFU.RCP R0, R3 ;  /* 0x0000000300007308 */ /* 0x000e220000001000 */
[----:B---3--:R-:W-:-:S07]  /*00d0*/  IADD3.X R19, PT, PT, RZ, UR5, RZ, P1, !PT ;  /* 0x00000005ff137c10 */ /* 0x008fce0008ffe4ff */
[----:B------:R-:W1:Y:S01]  /*00e0*/  FCHK P0, R6, R3 ;  /* 0x0000000306007302 */ /* 0x000e620000000000 */
[----:B--2---:R-:W-:Y:S02]  /*00f0*/  IMAD R17, R4, UR6, R17 ;  /* 0x0000000604117c24 */ /* 0x004fe4000f8e0211 */
[----:B0-----:R-:W-:-:S04]  /*0100*/  FFMA R27, -R3, R0, 1 ;  /* 0x3f800000031b7423 */ /* 0x001fc80000000100 */
[----:B------:R-:W-:-:S04]  /*0110*/  FFMA R27, R0, R27, R0 ;  /* 0x0000001b001b7223 */ /* 0x000fc80000000000 */
[----:B------:R-:W-:-:S04]  /*0120*/  FFMA R0, R27, 2, RZ ;  /* 0x400000001b007823 */ /* 0x000fc800000000ff */
[----:B------:R-:W-:-:S04]  /*0130*/  FFMA R2, -R3, R0, 2 ;  /* 0x4000000003027423 */ /* 0x000fc80000000100 */
[----:B------:R-:W-:Y:S01]  /*0140*/  FFMA R27, R27, R2, R0 ;  /* 0x000000021b1b7223 */ /* 0x000fe20000000000 */
[----:B-1----:R-:W-:Y:S06]  /*0150*/  @!P0 BRA `(.L_x_67) ;  /* 0x0000000000108947 */ /* 0x002fec0003800000 */
[----:B------:R-:W-:Y:S01]  /*0160*/  IMAD.MOV.U32 R0, RZ, RZ, 0x40000000 ;  /* 0x40000000ff007424 */ /* 0x000fe200078e00ff */
[----:B------:R-:W-:-:S07]  /*0170*/  MOV R4, 0x190 ;  /* 0x0000019000047802 */ /* 0x000fce0000000f00 */
[----:B------:R-:W-:Y:S05]  /*0180*/  CALL.REL.NOINC `($__internal_1_$__cuda_sm3x_div_rn_noftz_f32_slowpath) ;  /* 0x0000000c00b07944 */ /* 0x000fea0003c00000 */
[----:B------:R-:W-:-:S07]  /*0190*/  MOV R27, R3 ;  /* 0x00000003001b7202 */ /* 0x000fce0000000f00 */
.L_x_67:
[----:B------:R-:W0:Y:S02]  /*01a0*/  LDC.64 R2, c[0x0][0x398] ;  /* 0x0000e600ff027b82 */ /* 0x000e240000000a00 */
[----:B0-----:R-:W-:-:S04]  /*01b0*/  ISETP.GE.AND P0, PT, R3, 0x1, PT ;  /* 0x000000010300780c */ /* 0x001fc80003f06270 */
[----:B------:R-:W-:-:S13]  /*01c0*/  ISETP.GE.OR P0, PT, R17, R2, !P0 ;  /* 0x000000021100720c */ /* 0x000fda0004706670 */
[----:B------:R-:W-:Y:S05]  /*01d0*/  @P0 EXIT ;  /* 0x000000000000094d */ /* 0x000fea0003800000 */
[----:B------:R-:W-:Y:S01]  /*01e0*/  FMUL R0, R27, 0.5 ;  /* 0x3f0000001b007820 */ /* 0x000fe20000400000 */
[----:B------:R-:W-:Y:S01]  /*01f0*/  FRND.FLOOR R26, R27 ;  /* 0x0000001b001a7307 */ /* 0x000fe20000205000 */
[----:B------:R-:W-:Y:S02]  /*0200*/  HFMA2 R18, -RZ, RZ, 0, 0 ;  /* 0x00000000ff127431 */ /* 0x000fe400000001ff */
[----:B------:R-:W-:Y:S01]  /*0210*/  IMAD R25, R17, R3, RZ ;  /* 0x0000000311197224 */ /* 0x000fe200078e02ff */
[----:B------:R-:W0:Y:S01]  /*0220*/  LDCU.64 UR36, c[0x0][0x358] ;  /* 0x00006b00ff2477ac */ /* 0x000e220008000a00 */
[----:B------:R-:W-:-:S03]  /*0230*/  IMAD.MOV R24, RZ, RZ, -R3 ;  /* 0x000000ffff187224 */ /* 0x000fc600078e0a03 */
[----:B------:R-:W1:Y:S02]  /*0240*/  FRND.TRUNC R0, R0 ;  /* 0x0000000000007307 */ /* 0x000e64000020d000 */
[----:B-1----:R-:W-:-:S04]  /*0250*/  FADD R2, R0, R0 ;  /* 0x0000000000027221 */ /* 0x002fc80000000000 */
[----:B0-----:R-:W-:-:S07]  /*0260*/  FADD R23, -R2, R27 ;  /* 0x0000001b02177221 */ /* 0x001fce0000000100 */
.L_x_79:
[----:B0-----:R-:W0:Y:S01]  /*0270*/  LDC.64 R4, c[0x0][0x390] ;  /* 0x0000e400ff047b82 */ /* 0x001e220000000a00 */
[----:B------:R-:W-:-:S04]  /*0280*/  IMAD.IADD R3, R25, 0x1, R18 ;  /* 0x0000000119037824 */ /* 0x000fc800078e0212 */
[----:B0-----:R-:W-:-:S05]  /*0290*/  IMAD.WIDE R4, R3, 0x4, R4 ;  /* 0x0000000403047825 */ /* 0x001fca00078e0204 */
[----:B------:R0:W5:Y:S01]  /*02a0*/  LDG.E R0, desc[UR36][R4.64] ;  /* 0x0000002404007981 */ /* 0x000162000c1e1900 */
[----:B------:R-:W-:Y:S01]  /*02b0*/  BSSY.RECONVERGENT B1, `(.L_x_68) ;  /* 0x0000076000017945 */ /* 0x000fe20003800200 */
[----:B------:R-:W-:Y:S01]  /*02c0*/  IADD3 R6, PT, PT, -R18, RZ, RZ ;  /* 0x000000ff12067210 */ /* 0x000fe20007ffe1ff */
[----:B------:R-:W-:Y:S01]  /*02d0*/  IMAD.MOV.U32 R7, RZ, RZ, R25 ;  /* 0x000000ffff077224 */ /* 0x000fe200078e0019 */
[----:B------:R-:W-:Y:S02]  /*02e0*/  MOV R2, RZ ;  /* 0x000000ff00027202 */ /* 0x000fe40000000f00 */
[----:B------:R-:W-:-:S07]  /*02f0*/  MOV R8, R24 ;  /* 0x0000001800087202 */ /* 0x000fce0000000f00 */
.L_x_75:
[----:B------:R-:W-:Y:S01]  /*0300*/  ISETP.NE.AND P0, PT, R6, RZ, PT ;  /* 0x000000ff0600720c */ /* 0x000fe20003f05270 */
[----:B------:R-:W-:Y:S01]  /*0310*/  BSSY.RECONVERGENT B0, `(.L_x_69) ;  /* 0x000006c000007945 */ /* 0x000fe20003800200 */
[----:B------:R-:W-:-:S04]  /*0320*/  IADD3 R8, PT, PT, R8, 0x1, RZ ;  /* 0x0000000108087810 */ /* 0x000fc80007ffe0ff */
[----:B------:R-:W-:-:S07]  /*0330*/  ISETP.NE.AND P2, PT, R8, RZ, PT ;  /* 0x000000ff0800720c */ /* 0x000fce0003f45270 */
[----:B------:R-:W-:Y:S06]  /*0340*/  @!P0 BRA `(.L_x_70) ;  /* 0x0000000400a08947 */ /* 0x000fec0003800000 */
[----:B0-----:R-:W0:Y:S02]  /*0350*/  LDC.64 R4, c[0x0][0x390] ;  /* 0x0000e400ff047b82 */ /* 0x001e240000000a00 */
[----:B0-----:R-:W-:-:S06]  /*0360*/  IMAD.WIDE R4, R7, 0x4, R4 ;  /* 0x0000000407047825 */ /* 0x001fcc00078e0204 */
[----:B------:R-:W2:Y:S01]  /*0370*/  LDG.E R5, desc[UR36][R4.64] ;  /* 0x0000002404057981 */ /* 0x000ea2000c1e1900 */
[----:B------:R-:W-:Y:S01]  /*0380*/  BSSY.RECONVERGENT B2, `(.L_x_71) ;  /* 0x000000e000027945 */ /* 0x000fe20003800200 */
[----:B------:R-:W-:Y:S01]  /*0390*/  IMAD.MOV.U32 R9, RZ, RZ, 0x3f800000 ;  /* 0x3f800000ff097424 */ /* 0x000fe200078e00ff */
[----:B--2---:R-:W0:Y:S08]  /*03a0*/  MUFU.RCP R3, R5 ;  /* 0x0000000500037308 */ /* 0x004e300000001000 */
[----:B-----5:R-:W1:Y:S01]  /*03b0*/  FCHK P0, R0, R5 ;  /* 0x0000000500007302 */ /* 0x020e620000000000 */
[----:B0-----:R-:W-:-:S04]  /*03c0*/  FFMA R10, -R5, R3, 1 ;  /* 0x3f800000050a7423 */ /* 0x001fc80000000103 */
[----:B------:R-:W-:-:S04]  /*03d0*/  FFMA R3, R3, R10, R3 ;  /* 0x0000000a03037223 */ /* 0x000fc80000000003 */
[----:B------:R-:W-:-:S04]  /*03e0*/  FFMA R10, R0, R3, RZ ;  /* 0x00000003000a7223 */ /* 0x000fc800000000ff */
[----:B------:R-:W-:-:S04]  /*03f0*/  FFMA R11, -R5, R10, R0 ;  /* 0x0000000a050b7223 */ /* 0x000fc80000000100 */
[----:B------:R-:W-:Y:S01]  /*0400*/  FFMA R10, R3, R11, R10 ;  /* 0x0000000b030a7223 */ /* 0x000fe2000000000a */
[----:B-1----:R-:W-:Y:S06]  /*0410*/  @!P0 BRA `(.L_x_72) ;  /* 0x0000000000108947 */ /* 0x002fec0003800000 */
[----:B------:R-:W-:Y:S02]  /*0420*/  MOV R3, R5 ;  /* 0x0000000500037202 */ /* 0x000fe40000000f00 */
[----:B------:R-:W-:-:S07]  /*0430*/  MOV R4, 0x450 ;  /* 0x0000045000047802 */ /* 0x000fce0000000f00 */
[----:B------:R-:W-:Y:S05]  /*0440*/  CALL.REL.NOINC `($__internal_1_$__cuda_sm3x_div_rn_noftz_f32_slowpath) ;  /* 0x0000000c00007944 */ /* 0x000fea0003c00000 */
[----:B------:R-:W-:-:S07]  /*0450*/  MOV R10, R3 ;  /* 0x00000003000a7202 */ /* 0x000fce0000000f00 */
.L_x_72:
[----:B------:R-:W-:Y:S05]  /*0460*/  BSYNC.RECONVERGENT B2 ;  /* 0x0000000000027941 */ /* 0x000fea0003800200 */
.L_x_71:
[C---:B------:R-:W-:Y:S01]  /*0470*/  FMUL R3, |R10|.reuse, 16777216 ;  /* 0x4b8000000a037820 */ /* 0x040fe20000400200 */
[----:B------:R-:W-:Y:S01]  /*0480*/  FSETP.GEU.AND P0, PT, |R10|, 1.175494350822287508e-38, PT ;  /* 0x008000000a00780b */ /* 0x000fe20003f0e200 */
[----:B------:R-:W-:Y:S03]  /*0490*/  BSSY.RECONVERGENT B2, `(.L_x_73) ;  /* 0x0000052000027945 */ /* 0x000fe60003800200 */
[----:B------:R-:W-:-:S05]  /*04a0*/  FSEL R3, R3, |R10|, !P0 ;  /* 0x4000000a03037208 */ /* 0x000fca0004000000 */
[----:B------:R-:W-:-:S05]  /*04b0*/  VIADD R4, R3, 0xc0cafb0d ;  /* 0xc0cafb0d03047836 */ /* 0x000fca0000000000 */
[----:B------:R-:W-:Y:S02]  /*04c0*/  LOP3.LUT R14, R4, 0xff800000, RZ, 0xc0, !PT ;  /* 0xff800000040e7812 */ /* 0x000fe400078ec0ff */
[----:B------:R-:W-:Y:S02]  /*04d0*/  FSEL R4, RZ, -24, P0 ;  /* 0xc1c00000ff047808 */ /* 0x000fe40000000000 */
[-C--:B------:R-:W-:Y:S02]  /*04e0*/  IADD3 R12, PT, PT, R3, -R14.reuse, RZ ;  /* 0x8000000e030c7210 */ /* 0x080fe40007ffe0ff */
[----:B------:R-:W-:-:S03]  /*04f0*/  I2FP.F32.S32 R11, R14 ;  /* 0x0000000e000b7245 */ /* 0x000fc60000201400 */
[C---:B------:R-:W-:Y:S01]  /*0500*/  FADD R3, R12.reuse, 1 ;  /* 0x3f8000000c037421 */ /* 0x040fe20000000000 */
[----:B------:R-:W-:Y:S01]  /*0510*/  FADD R12, R12, -1 ;  /* 0xbf8000000c0c7421 */ /* 0x000fe20000000000 */
[----:B------:R-:W-:-:S03]  /*0520*/  FFMA R14, R11, 1.1920928955078125e-07, R4 ;  /* 0x340000000b0e7823 */ /* 0x000fc60000000004 */
[----:B------:R-:W-:Y:S01]  /*0530*/  FADD R16, R12, R12 ;  /* 0x0000000c0c107221 */ /* 0x000fe20000000000 */
[----:B------:R-:W0:Y:S03]  /*0540*/  MUFU.RCP R3, R3 ;  /* 0x0000000300037308 */ /* 0x000e260000001000 */
        /* <DEDUP_REMOVED lines=17> */
[----:B------:R-:W-:-:S04]  /*0660*/  FFMA R3, R12, R11, R3 ;  /* 0x0000000b0c037223 */ /* 0x000fc80000000003 */
        /* <DEDUP_REMOVED lines=9> */
[----:B------:R-:W-:Y:S01]  /*0700*/  FFMA R4, R4, R27, R11 ;  /* 0x0000001b04047223 */ /* 0x000fe2000000000b */
[----:B------:R-:W-:Y:S02]  /*0710*/  IMAD.MOV.U32 R11, RZ, RZ, 0x391fcb8e ;  /* 0x391fcb8eff0b7424 */ /* 0x000fe400078e00ff */
[----:B0-----:R-:W-:Y:S01]  /*0720*/  FADD R5, R12, -R3 ;  /* 0x800000030c057221 */ /* 0x001fe20000000000 */
[----:B------:R-:W-:-:S03]  /*0730*/  FSETP.GT.AND P0, PT, R3, RZ, PT ;  /* 0x000000ff0300720b */ /* 0x000fc60003f04000 */
[----:B------:R-:W-:Y:S01]  /*0740*/  FADD R4, R4, R5 ;  /* 0x0000000504047221 */ /* 0x000fe20000000000 */
[----:B------:R-:W-:Y:S02]  /*0750*/  SEL R14, RZ, 0x83000000, P0 ;  /* 0x83000000ff0e7807 */ /* 0x000fe40000000000 */
[----:B------:R-:W-:Y:S01]  /*0760*/  FSETP.NEU.AND P0, PT, R10, 1, PT ;  /* 0x3f8000000a00780b */ /* 0x000fe20003f0d000 */
[----:B------:R-:W-:Y:S01]  /*0770*/  FFMA R5, R4, R11, 0.0013391353422775864601 ;  /* 0x3aaf85ed04057423 */ /* 0x000fe2000000000b */
[----:B------:R-:W-:Y:S01]  /*0780*/  IADD3 R16, PT, PT, R14, 0x7f000000, RZ ;  /* 0x7f0000000e107810 */ /* 0x000fe20007ffe0ff */
[----:B------:R-:W0:Y:S01]  /*0790*/  F2I.NTZ R11, R12 ;  /* 0x0000000c000b7305 */ /* 0x000e220000203100 */
[----:B------:R-:W-:Y:S01]  /*07a0*/  FSETP.EQ.OR P0, PT, R27, RZ, !P0 ;  /* 0x000000ff1b00720b */ /* 0x000fe20004702400 */
[----:B------:R-:W-:-:S04]  /*07b0*/  FFMA R5, R4, R5, 0.0096188392490148544312 ;  /* 0x3c1d985604057423 */ /* 0x000fc80000000005 */
[----:B------:R-:W-:-:S04]  /*07c0*/  FFMA R5, R4, R5, 0.055503588169813156128 ;  /* 0x3d6357bb04057423 */ /* 0x000fc80000000005 */
[----:B------:R-:W-:-:S04]  /*07d0*/  FFMA R5, R4, R5, 0.24022644758224487305 ;  /* 0x3e75fdec04057423 */ /* 0x000fc80000000005 */
[----:B------:R-:W-:Y:S01]  /*07e0*/  FFMA R5, R4, R5, 0.69314718246459960938 ;  /* 0x3f31721804057423 */ /* 0x000fe20000000005 */
[----:B0-----:R-:W-:-:S03]  /*07f0*/  LEA R14, R11, -R14, 0x17 ;  /* 0x8000000e0b0e7211 */ /* 0x001fc600078eb8ff */
[----:B------:R-:W-:-:S04]  /*0800*/  FFMA R5, R4, R5, 1 ;  /* 0x3f80000004057423 */ /* 0x000fc80000000005 */
[----:B------:R-:W-:-:S04]  /*0810*/  FMUL R5, R5, R16 ;  /* 0x0000001005057220 */ /* 0x000fc80000400000 */
[----:B------:R-:W-:Y:S01]  /*0820*/  FMUL R5, R5, R14 ;  /* 0x0000000e05057220 */ /* 0x000fe20000400000 */
        /* <DEDUP_REMOVED lines=12> */
[----:B------:R-:W-:-:S05]  /*08f0*/  @P3 LOP3.LUT R3, R3, 0x7fffffff, RZ, 0xc0, !PT ;  /* 0x7fffffff03033812 */ /* 0x000fca00078ec0ff */
[----:B------:R-:W-:Y:S01]  /*0900*/  @!P0 IMAD.MOV.U32 R9, RZ, RZ, R3 ;  /* 0x000000ffff098224 */ /* 0x000fe200078e0003 */
[----:B------:R-:W-:Y:S06]  /*0910*/  @!P0 BRA `(.L_x_74) ;  /* 0x0000000000248947 */ /* 0x000fec0003800000 */
[----:B------:R-:W-:Y:S02]  /*0920*/  FSETP.NEU.AND P0, PT, |R27|, +INF , PT ;  /* 0x7f8000001b00780b */ /* 0x000fe40003f0d200 */
[----:B------:R-:W-:-:S13]  /*0930*/  FSETP.EQ.AND P1, PT, R10, -1, PT ;  /* 0xbf8000000a00780b */ /* 0x000fda0003f22000 */
[----:B------:R-:W-:Y:S05]  /*0940*/  @!P0 BRA P1, `(.L_x_74) ;  /* 0x0000000000188947 */ /* 0x000fea0000800000 */
[----:B------:R-:W-:Y:S02]  /*0950*/  FSETP.GEU.AND P1, PT, R10, RZ, PT ;  /* 0x000000ff0a00720b */ /* 0x000fe40003f2e000 */
[----:B------:R-:W-:-:S11]  /*0960*/  MOV R9, R5 ;  /* 0x0000000500097202 */ /* 0x000fd60000000f00 */
[----:B------:R-:W-:Y:S02]  /*0970*/  @!P1 FSETP.NEU.AND P3, PT, |R23|, 1, PT ;  /* 0x3f8000001700980b */ /* 0x000fe40003f6d200 */
[----:B------:R-:W-:Y:S02]  /*0980*/  @!P1 FSETP.NEU.AND P0, PT, R27, R26, PT ;  /* 0x0000001a1b00920b */ /* 0x000fe40003f0d000 */
[----:B------:R-:W-:-:S04]  /*0990*/  @!P1 FSEL R3, R5, -R5, P3 ;  /* 0x8000000505039208 */ /* 0x000fc80001800000 */
[----:B------:R-:W-:-:S07]  /*09a0*/  @!P1 FSEL R9, R3, +QNAN , !P0 ;  /* 0x7fffffff03099808 */ /* 0x000fce0004000000 */
.L_x_74:
[----:B------:R-:W-:Y:S05]  /*09b0*/  BSYNC.RECONVERGENT B2 ;  /* 0x0000000000027941 */ /* 0x000fea0003800200 */
.L_x_73:
[----:B------:R-:W-:-:S07]  /*09c0*/  FADD R2, R2, R9 ;  /* 0x0000000902027221 */ /* 0x000fce0000000000 */
.L_x_70:
[----:B------:R-:W-:Y:S05]  /*09d0*/  BSYNC.RECONVERGENT B0 ;  /* 0x0000000000007941 */ /* 0x000fea0003800200 */
.L_x_69:
[----:B------:R-:W-:Y:S01]  /*09e0*/  IADD3 R6, PT, PT, R6, 0x1, RZ ;  /* 0x0000000106067810 */ /* 0x000fe20007ffe0ff */
[----:B------:R-:W-:Y:S01]  /*09f0*/  VIADD R7, R7, 0x1 ;  /* 0x0000000107077836 */ /* 0x000fe20000000000 */
[----:B------:R-:W-:Y:S06]  /*0a00*/  @P2 BRA `(.L_x_75) ;  /* 0xfffffff8003c2947 */ /* 0x000fec000383ffff */
[----:B------:R-:W-:Y:S05]  /*0a10*/  BSYNC.RECONVERGENT B1 ;  /* 0x0000000000017941 */ /* 0x000fea0003800200 */
.L_x_68:
[----:B------:R-:W1:Y:S01]  /*0a20*/  LDC R16, c[0x0][0x3b0] ;  /* 0x0000ec00ff107b82 */ /* 0x000e620000000800 */
[----:B------:R-:W2:Y:S01]  /*0a30*/  LDCU UR4, c[0x0][0x2f8] ;  /* 0x00005f00ff0477ac */ /* 0x000ea20008000800 */
[----:B------:R-:W3:Y:S01]  /*0a40*/  F2F.F64.F32 R10, R2 ;  /* 0x00000002000a7310 */ /* 0x000ee20000201800 */
[----:B------:R-:W-:Y:S02]  /*0a50*/  MOV R8, 0x8 ;  /* 0x0000000800087802 */ /* 0x000fe40000000f00 */
[----:B------:R-:W-:Y:S02]  /*0a60*/  MOV R6, R22 ;  /* 0x0000001600067202 */ /* 0x000fe40000000f00 */
[----:B------:R-:W-:Y:S02]  /*0a70*/  MOV R7, R19 ;  /* 0x0000001300077202 */ /* 0x000fe40000000f00 */
[----:B------:R-:W4:Y:S01]  /*0a80*/  LDC.64 R8, c[0x4][R8] ;  /* 0x0100000008087b82 */ /* 0x000f220000000a00 */
[----:B--2---:R-:W-:Y:S01]  /*0a90*/  IADD3 R3, PT, PT, R22, -UR4, RZ ;  /* 0x8000000416037c10 */ /* 0x004fe2000fffe0ff */
[----:B------:R-:W0:Y:S04]  /*0aa0*/  LDCU.64 UR4, c[0x4][URZ] ;  /* 0x01000000ff0477ac */ /* 0x000e280008000a00 */
[----:B---3--:R2:W-:Y:S04]  /*0ab0*/  STL.64 [R3+0x10], R10 ;  /* 0x0000100a03007387 */ /* 0x0085e80000100a00 */
[----:B------:R2:W-:Y:S04]  /*0ac0*/  STL [R3+0x8], R18 ;  /* 0x0000081203007387 */ /* 0x0005e80000100800 */
[----:B-1----:R2:W-:Y:S01]  /*0ad0*/  STL.64 [R3], R16 ;  /* 0x0000001003007387 */ /* 0x0025e20000100a00 */
[----:B0-----:R-:W-:Y:S01]  /*0ae0*/  MOV R4, UR4 ;  /* 0x0000000400047c02 */ /* 0x001fe20008000f00 */
[----:B------:R-:W-:-:S07]  /*0af0*/  IMAD.U32 R5, RZ, RZ, UR5 ;  /* 0x00000005ff057e24 */ /* 0x000fce000f8e00ff */
[----:B------:R-:W-:-:S07]  /*0b00*/  LEPC R20, `(.L_x_76) ;  /* 0x000000001014794e */ /* 0x000fce0000000000 */
[----:B--2-45:R-:W-:Y:S05]  /*0b10*/  CALL.ABS.NOINC R8 ;  /* 0x0000000008007343 */ /* 0x034fea0003c00000 */
.L_x_76:
[C---:B------:R-:W-:Y:S01]  /*0b20*/  FMUL R3, |R2|.reuse, 16777216 ;  /* 0x4b80000002037820 */ /* 0x040fe20000400200 */
[C---:B------:R-:W-:Y:S01]  /*0b30*/  FSETP.GEU.AND P0, PT, |R2|.reuse, 1.175494350822287508e-38, PT ;  /* 0x008000000200780b */ /* 0x040fe20003f0e200 */
[----:B------:R-:W-:Y:S01]  /*0b40*/  HFMA2 R9, -RZ, RZ, 0.771484375, 0.21533203125 ;  /* 0x3a2c32e4ff097431 */ /* 0x000fe200000001ff */
[----:B------:R-:W-:Y:S01]  /*0b50*/  FSETP.NEU.AND P2, PT, R2, 1, PT ;  /* 0x3f8000000200780b */ /* 0x000fe20003f4d000 */
[----:B------:R-:W-:Y:S01]  /*0b60*/  BSSY.RECONVERGENT B0, `(.L_x_77) ;  /* 0x0000045000007945 */ /* 0x000fe20003800200 */
[----:B------:R-:W-:-:S05]  /*0b70*/  FSEL R3, R3, |R2|, !P0 ;  /* 0x4000000203037208 */ /* 0x000fca0004000000 */
[----:B------:R-:W-:-:S05]  /*0b80*/  VIADD R0, R3, 0xc0cafb0d ;  /* 0xc0cafb0d03007836 */ /* 0x000fca0000000000 */
[----:B------:R-:W-:-:S04]  /*0b90*/  LOP3.LUT R0, R0, 0xff800000, RZ, 0xc0, !PT ;  /* 0xff80000000007812 */ /* 0x000fc800078ec0ff */
[-C--:B------:R-:W-:Y:S02]  /*0ba0*/  IADD3 R3, PT, PT, R3, -R0.reuse, RZ ;  /* 0x8000000003037210 */ /* 0x080fe40007ffe0ff */
[----:B------:R-:W-:-:S03]  /*0bb0*/  I2FP.F32.S32 R4, R0 ;  /* 0x0000000000047245 */ /* 0x000fc60000201400 */
[C---:B------:R-:W-:Y:S01]  /*0bc0*/  FADD R6, R3.reuse, 1 ;  /* 0x3f80000003067421 */ /* 0x040fe20000000000 */
[----:B------:R-:W-:Y:S01]  /*0bd0*/  FADD R7, R3, -1 ;  /* 0xbf80000003077421 */ /* 0x000fe20000000000 */
[----:B------:R-:W-:-:S03]  /*0be0*/  FSEL R3, RZ, -24, P0 ;  /* 0xc1c00000ff037808 */ /* 0x000fc60000000000 */
[----:B------:R-:W-:Y:S01]  /*0bf0*/  FADD R5, R7, R7 ;  /* 0x0000000707057221 */ /* 0x000fe20000000000 */
[----:B------:R-:W0:Y:S03]  /*0c00*/  MUFU.RCP R6, R6 ;  /* 0x0000000600067308 */ /* 0x000e260000001000 */
[----:B0-----:R-:W-:Y:S01]  /*0c10*/  FMUL R0, R6, R5 ;  /* 0x0000000506007220 */ /* 0x001fe20000400000 */
[----:B------:R-:W-:-:S03]  /*0c20*/  FFMA R5, R4, 1.1920928955078125e-07, R3 ;  /* 0x3400000004057823 */ /* 0x000fc60000000003 */
[----:B------:R-:W-:Y:S01]  /*0c30*/  FADD R8, R7, -R0 ;  /* 0x8000000007087221 */ /* 0x000fe20000000000 */
[CC--:B------:R-:W-:Y:S01]  /*0c40*/  FMUL R4, R0.reuse, R0.reuse ;  /* 0x0000000000047220 */ /* 0x0c0fe20000400000 */
[----:B------:R-:W-:Y:S02]  /*0c50*/  FFMA R3, R0, 1.4426950216293334961, R5 ;  /* 0x3fb8aa3b00037823 */ /* 0x000fe40000000005 */
[----:B------:R-:W-:Y:S01]  /*0c60*/  FADD R8, R8, R8 ;  /* 0x0000000808087221 */ /* 0x000fe20000000000 */
[C---:B------:R-:W-:Y:S01]  /*0c70*/  FFMA R9, R4.reuse, R9, 0.0032181653659790754318 ;  /* 0x3b52e7db04097423 */ /* 0x040fe20000000009 */
[----:B------:R-:W-:Y:S02]  /*0c80*/  FADD R5, R5, -R3 ;  /* 0x8000000305057221 */ /* 0x000fe40000000000 */
[----:B------:R-:W-:Y:S01]  /*0c90*/  FFMA R7, R7, -R0, R8 ;  /* 0x8000000007077223 */ /* 0x000fe20000000008 */
[----:B------:R-:W-:Y:S01]  /*0ca0*/  FFMA R9, R4, R9, 0.018033718690276145935 ;  /* 0x3c93bb7304097423 */ /* 0x000fe20000000009 */
[----:B------:R-:W-:-:S02]  /*0cb0*/  FFMA R8, R0, 1.4426950216293334961, R5 ;  /* 0x3fb8aa3b00087823 */ /* 0x000fc40000000005 */
[----:B------:R-:W-:Y:S01]  /*0cc0*/  FMUL R7, R6, R7 ;  /* 0x0000000706077220 */ /* 0x000fe20000400000 */
[C---:B------:R-:W-:Y:S01]  /*0cd0*/  FFMA R9, R4.reuse, R9, 0.12022458761930465698 ;  /* 0x3df6384f04097423 */ /* 0x040fe20000000009 */
[----:B------:R-:W-:Y:S02]  /*0ce0*/  IMAD.MOV.U32 R6, RZ, RZ, 0x391fcb8e ;  /* 0x391fcb8eff067424 */ /* 0x000fe400078e00ff */
[----:B------:R-:W-:Y:S01]  /*0cf0*/  FFMA R5, R7, 1.4426950216293334961, R8 ;  /* 0x3fb8aa3b07057823 */ /* 0x000fe20000000008 */
[----:B------:R-:W-:-:S03]  /*0d00*/  FMUL R9, R4, R9 ;  /* 0x0000000904097220 */ /* 0x000fc60000400000 */
[----:B------:R-:W-:Y:S01]  /*0d10*/  FFMA R4, R0, 1.9251366722983220825e-08, R5 ;  /* 0x32a55e3400047823 */ /* 0x000fe20000000005 */
[----:B------:R-:W-:-:S04]  /*0d20*/  FMUL R5, R9, 3 ;  /* 0x4040000009057820 */ /* 0x000fc80000400000 */
[----:B------:R-:W-:-:S04]  /*0d30*/  FFMA R4, R7, R5, R4 ;  /* 0x0000000507047223 */ /* 0x000fc80000000004 */
[----:B------:R-:W-:-:S04]  /*0d40*/  FFMA R4, R0, R9, R4 ;  /* 0x0000000900047223 */ /* 0x000fc80000000004 */
[----:B------:R-:W-:-:S04]  /*0d50*/  FADD R5, R3, R4 ;  /* 0x0000000403057221 */ /* 0x000fc80000000000 */
[----:B------:R-:W-:Y:S01]  /*0d60*/  FMUL R0, R5, -1 ;  /* 0xbf80000005007820 */ /* 0x000fe20000400000 */
[----:B------:R-:W-:-:S03]  /*0d70*/  FADD R3, -R3, R5 ;  /* 0x0000000503037221 */ /* 0x000fc60000000100 */
[----:B------:R-:W0:Y:S01]  /*0d80*/  FRND R7, R0 ;  /* 0x0000000000077307 */ /* 0x000e220000201000 */
[----:B------:R-:W-:Y:S01]  /*0d90*/  FADD R3, R4, -R3 ;  /* 0x8000000304037221 */ /* 0x000fe20000000000 */
[----:B------:R-:W-:Y:S01]  /*0da0*/  FADD R4, -R5, -R0 ;  /* 0x8000000005047221 */ /* 0x000fe20000000100 */
[----:B------:R-:W-:-:S03]  /*0db0*/  FSETP.GEU.AND P1, PT, R0, RZ, PT ;  /* 0x000000ff0000720b */ /* 0x000fc60003f2e000 */
[----:B------:R-:W-:Y:S02]  /*0dc0*/  FADD R3, -R3, R4 ;  /* 0x0000000403037221 */ /* 0x000fe40000000100 */
[----:B------:R-:W1:Y:S01]  /*0dd0*/  F2I.NTZ R5, R0 ;  /* 0x0000000000057305 */ /* 0x000e620000203100 */
[----:B0-----:R-:W-:Y:S01]  /*0de0*/  FADD R4, R0, -R7 ;  /* 0x8000000700047221 */ /* 0x001fe20000000000 */
[----:B------:R-:W-:-:S03]  /*0df0*/  FSETP.GT.AND P0, PT, R7, RZ, PT ;  /* 0x000000ff0700720b */ /* 0x000fc60003f04000 */
[----:B------:R-:W-:-:S04]  /*0e00*/  FADD R3, R3, R4 ;  /* 0x0000000403037221 */ /* 0x000fc80000000000 */
[C---:B------:R-:W-:Y:S01]  /*0e10*/  FFMA R4, R3.reuse, R6, 0.0013391353422775864601 ;  /* 0x3aaf85ed03047423 */ /* 0x040fe20000000006 */
[----:B------:R-:W-:Y:S02]  /*0e20*/  SEL R6, RZ, 0x83000000, P0 ;  /* 0x83000000ff067807 */ /* 0x000fe40000000000 */
[----:B------:R-:W-:Y:S01]  /*0e30*/  FSETP.GT.AND P0, PT, |R0|, 152, PT ;  /* 0x431800000000780b */ /* 0x000fe20003f04200 */
[----:B------:R-:W-:Y:S01]  /*0e40*/  FFMA R4, R3, R4, 0.0096188392490148544312 ;  /* 0x3c1d985603047423 */ /* 0x000fe20000000004 */
[----:B------:R-:W-:Y:S02]  /*0e50*/  IADD3 R7, PT, PT, R6, 0x7f000000, RZ ;  /* 0x7f00000006077810 */ /* 0x000fe40007ffe0ff */
[----:B-1----:R-:W-:Y:S01]  /*0e60*/  LEA R5, R5, -R6, 0x17 ;  /* 0x8000000605057211 */ /* 0x002fe200078eb8ff */
        /* <DEDUP_REMOVED lines=8> */
[----:B------:R-:W-:Y:S06]  /*0ef0*/  @!P2 BRA `(.L_x_78) ;  /* 0x00000000002ca947 */ /* 0x000fec0003800000 */
[----:B------:R-:W-:-:S13]  /*0f00*/  FSETP.NAN.AND P0, PT, |R2|, |R2|, PT ;  /* 0x400000020200720b */ /* 0x000fda0003f08200 */
[----:B------:R-:W-:Y:S01]  /*0f10*/  @P0 FADD R5, R2, -1 ;  /* 0xbf80000002050421 */ /* 0x000fe20000000000 */
[----:B------:R-:W-:Y:S06]  /*0f20*/  @P0 BRA `(.L_x_78) ;  /* 0x0000000000200947 */ /* 0x000fec0003800000 */
[----:B------:R-:W-:-:S04]  /*0f30*/  FSETP.NEU.AND P0, PT, |R2|, +INF , PT ;  /* 0x7f8000000200780b */ /* 0x000fc80003f0d200 */
[----:B------:R-:W-:-:S13]  /*0f40*/  FSETP.NEU.AND P0, PT, R2, RZ, P0 ;  /* 0x000000ff0200720b */ /* 0x000fda000070d000 */
[----:B------:R-:W-:-:S05]  /*0f50*/  @!P0 FADD R5, R2, R2 ;  /* 0x0000000202058221 */ /* 0x000fca0000000000 */
[----:B------:R-:W-:Y:S01]  /*0f60*/  @!P0 LOP3.LUT R5, R5, 0x7f800000, RZ, 0x3c, !PT ;  /* 0x7f80000005058812 */ /* 0x000fe200078e3cff */
[----:B------:R-:W-:Y:S06]  /*0f70*/  @!P0 BRA `(.L_x_78) ;  /* 0x00000000000c8947 */ /* 0x000fec0003800000 */
[----:B------:R-:W-:Y:S02]  /*0f80*/  FSETP.GEU.AND P0, PT, R2, RZ, PT ;  /* 0x000000ff0200720b */ /* 0x000fe40003f0e000 */
[----:B------:R-:W-:-:S11]  /*0f90*/  MOV R5, R4 ;  /* 0x0000000400057202 */ /* 0x000fd60000000f00 */
[----:B------:R-:W-:-:S07]  /*0fa0*/  @!P0 FADD R5, -R4, -RZ ;  /* 0x800000ff04058221 */ /* 0x000fce0000000100 */
.L_x_78:
[----:B------:R-:W-:Y:S05]  /*0fb0*/  BSYNC.RECONVERGENT B0 ;  /* 0x0000000000007941 */ /* 0x000fea0003800200 */
.L_x_77:
[----:B------:R-:W0:Y:S01]  /*0fc0*/  LDC.64 R2, c[0x0][0x3a8] ;  /* 0x0000ea00ff027b82 */ /* 0x000e220000000a00 */
[----:B------:R-:W1:Y:S01]  /*0fd0*/  LDCU UR4, c[0x0][0x39c] ;  /* 0x00007380ff0477ac */ /* 0x000e620008000800 */
[----:B------:R-:W-:Y:S01]  /*0fe0*/  IADD3 R7, PT, PT, R25, R18, RZ ;  /* 0x0000001219077210 */ /* 0x000fe20007ffe0ff */
[----:B------:R-:W-:-:S05]  /*0ff0*/  VIADD R18, R18, 0x1 ;  /* 0x0000000112127836 */ /* 0x000fca0000000000 */
[----:B-1----:R-:W-:Y:S01]  /*1000*/  ISETP.NE.AND P0, PT, R18, UR4, PT ;  /* 0x0000000412007c0c */ /* 0x002fe2000bf05270 */
[----:B0-----:R-:W-:-:S05]  /*1010*/  IMAD.WIDE R2, R7, 0x4, R2 ;  /* 0x0000000407027825 */ /* 0x001fca00078e0202 */
[----:B------:R0:W-:Y:S07]  /*1020*/  STG.E desc[UR36][R2.64], R5 ;  /* 0x0000000502007986 */ /* 0x0001ee000c101924 */
[----:B------:R-:W-:Y:S05]  /*1030*/  @P0 BRA `(.L_x_79) ;  /* 0xfffffff0008c0947 */ /* 0x000fea000383ffff */
[----:B------:R-:W-:Y:S05]  /*1040*/  EXIT ;  /* 0x000000000000794d */ /* 0x000fea0003800000 */
        .weak           $__internal_1_$__cuda_sm3x_div_rn_noftz_f32_slowpath
        .type           $__internal_1_$__cuda_sm3x_div_rn_noftz_f32_slowpath,@function
        .size           $__internal_1_$__cuda_sm3x_div_rn_noftz_f32_slowpath,(.L_x_99 - $__internal_1_$__cuda_sm3x_div_rn_noftz_f32_slowpath)
$__internal_1_$__cuda_sm3x_div_rn_noftz_f32_slowpath:
[----:B------:R-:W-:Y:S01]  /*1050*/  SHF.R.U32.HI R5, RZ, 0x17, R3 ;  /* 0x00000017ff057819 */ /* 0x000fe20000011603 */
[----:B------:R-:W-:Y:S01]  /*1060*/  BSSY.RECONVERGENT B3, `(.L_x_80) ;  /* 0x0000063000037945 */ /* 0x000fe20003800200 */
[--C-:B------:R-:W-:Y:S01]  /*1070*/  SHF.R.U32.HI R10, RZ, 0x17, R0.reuse ;  /* 0x00000017ff0a7819 */ /* 0x100fe20000011600 */
[----:B------:R-:W-:Y:S01]  /*1080*/  IMAD.MOV.U32 R11, RZ, RZ, R0 ;  /* 0x000000ffff0b7224 */ /* 0x000fe200078e0000 */
[----:B------:R-:W-:Y:S02]  /*1090*/  LOP3.LUT R5, R5, 0xff, RZ, 0xc0, !PT ;  /* 0x000000ff05057812 */ /* 0x000fe400078ec0ff */
[----:B------:R-:W-:Y:S02]  /*10a0*/  LOP3.LUT R15, R10, 0xff, RZ, 0xc0, !PT ;  /* 0x000000ff0a0f7812 */ /* 0x000fe400078ec0ff */
[----:B------:R-:W-:Y:S02]  /*10b0*/  IADD3 R13, PT, PT, R5, -0x1, RZ ;  /* 0xffffffff050d7810 */ /* 0x000fe40007ffe0ff */
[----:B------:R-:W-:-:S02]  /*10c0*/  IADD3 R12, PT, PT, R15, -0x1, RZ ;  /* 0xffffffff0f0c7810 */ /* 0x000fc40007ffe0ff */
        /* <DEDUP_REMOVED lines=20> */
[----:B------:R-:W-:Y:S02]  /*1210*/  ISETP.GE.AND P0, PT, R12, RZ, PT ;  /* 0x000000ff0c00720c */ /* 0x000fe40003f06270 */
[----:B------:R-:W-:-:S11]  /*1220*/  ISETP.GE.AND P1, PT, R13, RZ, PT ;  /* 0x000000ff0d00720c */ /* 0x000fd60003f26270 */
[----:B------:R-:W-:Y:S01]  /*1230*/  @P0 MOV R10, RZ ;  /* 0x000000ff000a0202 */ /* 0x000fe20000000f00 */
[----:B------:R-:W-:Y:S02]  /*1240*/  @!P0 IMAD.MOV.U32 R10, RZ, RZ, -0x40 ;  /* 0xffffffc0ff0a8424 */ /* 0x000fe400078e00ff */
[----:B------:R-:W-:Y:S01]  /*1250*/  @!P0 FFMA R11, R0, 1.84467440737095516160e+19, RZ ;  /* 0x5f800000000b8823 */ /* 0x000fe200000000ff */
[----:B------:R-:W-:Y:S02]  /*1260*/  @!P1 FFMA R3, R3, 1.84467440737095516160e+19, RZ ;  /* 0x5f80000003039823 */ /* 0x000fe400000000ff */
[----:B------:R-:W-:-:S07]  /*1270*/  @!P1 IADD3 R10, PT, PT, R10, 0x40, RZ ;  /* 0x000000400a0a9810 */ /* 0x000fce0007ffe0ff */
.L_x_81:
[----:B------:R-:W-:Y:S01]  /*1280*/  LEA R12, R5, 0xc0800000, 0x17 ;  /* 0xc0800000050c7811 */ /* 0x000fe200078eb8ff */
[----:B------:R-:W-:Y:S03]  /*1290*/  BSSY.RECONVERGENT B4, `(.L_x_86) ;  /* 0x0000036000047945 */ /* 0x000fe60003800200 */
[----:B------:R-:W-:Y:S01]  /*12a0*/  IADD3 R13, PT, PT, -R12, R3, RZ ;  /* 0x000000030c0d7210 */ /* 0x000fe20007ffe1ff */
[----:B------:R-:W-:-:S03]  /*12b0*/  VIADD R12, R15, 0xffffff81 ;  /* 0xffffff810f0c7836 */ /* 0x000fc60000000000 */
[----:B------:R0:W1:Y:S01]  /*12c0*/  MUFU.RCP R14, R13 ;  /* 0x0000000d000e7308 */ /* 0x0000620000001000 */
[----:B------:R-:W-:Y:S01]  /*12d0*/  FADD.FTZ R16, -R13, -RZ ;  /* 0x800000ff0d107221 */ /* 0x000fe20000010100 */
[C---:B------:R-:W-:Y:S01]  /*12e0*/  IMAD R3, R12.reuse, -0x800000, R11 ;  /* 0xff8000000c037824 */ /* 0x040fe200078e020b */
[----:B0-----:R-:W-:-:S04]  /*12f0*/  IADD3 R13, PT, PT, R12, 0x7f, -R5 ;  /* 0x0000007f0c0d7810 */ /* 0x001fc80007ffe805 */
[----:B------:R-:W-:Y:S01]  /*1300*/  IADD3 R10, PT, PT, R13, R10, RZ ;  /* 0x0000000a0d0a7210 */ /* 0x000fe20007ffe0ff */
[----:B-1----:R-:W-:-:S04]  /*1310*/  FFMA R15, R14, R16, 1 ;  /* 0x3f8000000e0f7423 */ /* 0x002fc80000000010 */
[----:B------:R-:W-:-:S04]  /*1320*/  FFMA R14, R14, R15, R14 ;  /* 0x0000000f0e0e7223 */ /* 0x000fc8000000000e */
[----:B------:R-:W-:-:S04]  /*1330*/  FFMA R11, R3, R14, RZ ;  /* 0x0000000e030b7223 */ /* 0x000fc800000000ff */
[----:B------:R-:W-:-:S04]  /*1340*/  FFMA R15, R16, R11, R3 ;  /* 0x0000000b100f7223 */ /* 0x000fc80000000003 */
[----:B------:R-:W-:-:S04]  /*1350*/  FFMA R11, R14, R15, R11 ;  /* 0x0000000f0e0b7223 */ /* 0x000fc8000000000b */
[----:B------:R-:W-:-:S04]  /*1360*/  FFMA R16, R16, R11, R3 ;  /* 0x0000000b10107223 */ /* 0x000fc80000000003 */
[----:B------:R-:W-:-:S05]  /*1370*/  FFMA R3, R14, R16, R11 ;  /* 0x000000100e037223 */ /* 0x000fca000000000b */
[----:B------:R-:W-:-:S04]  /*1380*/  SHF.R.U32.HI R5, RZ, 0x17, R3 ;  /* 0x00000017ff057819 */ /* 0x000fc80000011603 */
[----:B------:R-:W-:-:S04]  /*1390*/  LOP3.LUT R5, R5, 0xff, RZ, 0xc0, !PT ;  /* 0x000000ff05057812 */ /* 0x000fc800078ec0ff */
[----:B------:R-:W-:-:S05]  /*13a0*/  IADD3 R12, PT, PT, R5, R10, RZ ;  /* 0x0000000a050c7210 */ /* 0x000fca0007ffe0ff */
[----:B------:R-:W-:-:S05]  /*13b0*/  VIADD R5, R12, 0xffffffff ;  /* 0xffffffff0c057836 */ /* 0x000fca0000000000 */
        /* <DEDUP_REMOVED lines=10> */
[C---:B------:R-:W-:Y:S02]  /*1460*/  ISETP.NE.AND P3, PT, R12.reuse, RZ, PT ;  /* 0x000000ff0c00720c */ /* 0x040fe40003f65270 */
[----:B------:R-:W-:Y:S02]  /*1470*/  ISETP.NE.AND P1, PT, R12, RZ, PT ;  /* 0x000000ff0c00720c */ /* 0x000fe40003f25270 */
[----:B------:R-:W-:Y:S01]  /*1480*/  LOP3.LUT R10, R5, 0x7fffff, RZ, 0xc0, !PT ;  /* 0x007fffff050a7812 */ /* 0x000fe200078ec0ff */
[CCC-:B------:R-:W-:Y:S01]  /*1490*/  FFMA.RP R5, R14.reuse, R16.reuse, R11.reuse ;  /* 0x000000100e057223 */ /* 0x1c0fe2000000800b */
[----:B------:R-:W-:Y:S01]  /*14a0*/  FFMA.RM R14, R14, R16, R11 ;  /* 0x000000100e0e7223 */ /* 0x000fe2000000400b */
[----:B------:R-:W-:Y:S02]  /*14b0*/  IADD3 R11, PT, PT, R12, 0x20, RZ ;  /* 0x000000200c0b7810 */ /* 0x000fe40007ffe0ff */
[----:B------:R-:W-:-:S02]  /*14c0*/  LOP3.LUT R10, R10, 0x800000, RZ, 0xfc, !PT ;  /* 0x008000000a0a7812 */ /* 0x000fc400078efcff */
[----:B------:R-:W-:Y:S02]  /*14d0*/  IADD3 R12, PT, PT, -R12, RZ, RZ ;  /* 0x000000ff0c0c7210 */ /* 0x000fe40007ffe1ff */
[----:B------:R-:W-:Y:S02]  /*14e0*/  SHF.L.U32 R11, R10, R11, RZ ;  /* 0x0000000b0a0b7219 */ /* 0x000fe400000006ff */
[----:B------:R-:W-:Y:S02]  /*14f0*/  FSETP.NEU.FTZ.AND P0, PT, R5, R14, PT ;  /* 0x0000000e0500720b */ /* 0x000fe40003f1d000 */
[----:B------:R-:W-:Y:S02]  /*1500*/  SEL R5, R12, RZ, P3 ;  /* 0x000000ff0c057207 */ /* 0x000fe40001800000 */
[----:B------:R-:W-:Y:S02]  /*1510*/  ISETP.NE.AND P1, PT, R11, RZ, P1 ;  /* 0x000000ff0b00720c */ /* 0x000fe40000f25270 */
[----:B------:R-:W-:-:S02]  /*1520*/  SHF.R.U32.HI R5, RZ, R5, R10 ;  /* 0x00000005ff057219 */ /* 0x000fc4000001160a */
[----:B------:R-:W-:Y:S02]  /*1530*/  PLOP3.LUT P0, PT, P0, P1, PT, 0xf8, 0x8f ;  /* 0x00000000008f781c */ /* 0x000fe40000703f70 */
[----:B------:R-:W-:Y:S02]  /*1540*/  SHF.R.U32.HI R11, RZ, 0x1, R5 ;  /* 0x00000001ff0b7819 */ /* 0x000fe40000011605 */
[----:B------:R-:W-:-:S04]  /*1550*/  SEL R10, RZ, 0x1, !P0 ;  /* 0x00000001ff0a7807 */ /* 0x000fc80004000000 */
[----:B------:R-:W-:-:S04]  /*1560*/  LOP3.LUT R10, R10, 0x1, R11, 0xf8, !PT ;  /* 0x000000010a0a7812 */ /* 0x000fc800078ef80b */
[----:B------:R-:W-:-:S05]  /*1570*/  LOP3.LUT R10, R10, R5, RZ, 0xc0, !PT ;  /* 0x000000050a0a7212 */ /* 0x000fca00078ec0ff */
[----:B------:R-:W-:-:S05]  /*1580*/  IMAD.IADD R10, R11, 0x1, R10 ;  /* 0x000000010b0a7824 */ /* 0x000fca00078e020a */
[----:B------:R-:W-:Y:S01]  /*1590*/  LOP3.LUT R3, R10, R3, RZ, 0xfc, !PT ;  /* 0x000000030a037212 */ /* 0x000fe200078efcff */
[----:B------:R-:W-:Y:S06]  /*15a0*/  BRA `(.L_x_89) ;  /* 0x0000000000107947 */ /* 0x000fec0003800000 */
.L_x_88:
[----:B------:R-:W-:-:S04]  /*15b0*/  LOP3.LUT R3, R3, 0x80000000, RZ, 0xc0, !PT ;  /* 0x8000000003037812 */ /* 0x000fc800078ec0ff */
[----:B------:R-:W-:Y:S01]  /*15c0*/  LOP3.LUT R3, R3, 0x7f800000, RZ, 0xfc, !PT ;  /* 0x7f80000003037812 */ /* 0x000fe200078efcff */
[----:B------:R-:W-:Y:S06]  /*15d0*/  BRA `(.L_x_89) ;  /* 0x0000000000047947 */ /* 0x000fec0003800000 */
.L_x_87:
[----:B------:R-:W-:-:S07]  /*15e0*/  LEA R3, R10, R3, 0x17 ;  /* 0x000000030a037211 */ /* 0x000fce00078eb8ff */
.L_x_89:
[----:B------:R-:W-:Y:S05]  /*15f0*/  BSYNC.RECONVERGENT B4 ;  /* 0x0000000000047941 */ /* 0x000fea0003800200 */
.L_x_86:
[----:B------:R-:W-:Y:S05]  /*1600*/  BRA `(.L_x_90) ;  /* 0x0000000000207947 */ /* 0x000fea0003800000 */
.L_x_85:
[----:B------:R-:W-:-:S04]  /*1610*/  LOP3.LUT R3, R3, 0x80000000, R11, 0x48, !PT ;  /* 0x8000000003037812 */ /* 0x000fc800078e480b */
[----:B------:R-:W-:Y:S01]  /*1620*/  LOP3.LUT R3, R3, 0x7f800000, RZ, 0xfc, !PT ;  /* 0x7f80000003037812 */ /* 0x000fe200078efcff */
[----:B------:R-:W-:Y:S06]  /*1630*/  BRA `(.L_x_90) ;  /* 0x0000000000147947 */ /* 0x000fec0003800000 */
.L_x_84:
[----:B------:R-:W-:Y:S01]  /*1640*/  LOP3.LUT R3, R3, 0x80000000, R11, 0x48, !PT ;  /* 0x8000000003037812 */ /* 0x000fe200078e480b */
[----:B------:R-:W-:Y:S06]  /*1650*/  BRA `(.L_x_90) ;  /* 0x00000000000c7947 */ /* 0x000fec0003800000 */
.L_x_83:
[----:B------:R-:W0:Y:S01]  /*1660*/  MUFU.RSQ R3, -QNAN ;  /* 0xffc0000000037908 */ /* 0x000e220000001400 */
[----:B------:R-:W-:Y:S05]  /*1670*/  BRA `(.L_x_90) ;  /* 0x0000000000047947 */ /* 0x000fea0003800000 */
.L_x_82:
[----:B------:R-:W-:-:S07]  /*1680*/  FADD.FTZ R3, R0, R3 ;  /* 0x0000000300037221 */ /* 0x000fce0000010000 */
.L_x_90:
[----:B------:R-:W-:Y:S05]  /*1690*/  BSYNC.RECONVERGENT B3 ;  /* 0x0000000000037941 */ /* 0x000fea0003800200 */
.L_x_80:
[----:B------:R-:W-:-:S04]  /*16a0*/  HFMA2 R5, -RZ, RZ, 0, 0 ;  /* 0x00000000ff057431 */ /* 0x000fc800000001ff */
[----:B0-----:R-:W-:Y:S05]  /*16b0*/  RET.REL.NODEC R4 `(_Z6calcMuPKfS0_S0_iifPfi) ;  /* 0xffffffe804507950 */ /* 0x001fea0003c3ffff */
.L_x_91:
        /* <DEDUP_REMOVED lines=12> */
.L_x_99:


//--------------------- .text._Z8calcDistPKfS0_iiPfi --------------------------
	.section	.text._Z8calcDistPKfS0_iiPfi,"ax",@progbits
	.align	128
        .global         _Z8calcDistPKfS0_iiPfi
        .type           _Z8calcDistPKfS0_iiPfi,@function
        .size           _Z8calcDistPKfS0_iiPfi,(.L_x_104 - _Z8calcDistPKfS0_iiPfi)
        .other          _Z8calcDistPKfS0_iiPfi,@"STO_CUDA_ENTRY STV_DEFAULT"
_Z8calcDistPKfS0_iiPfi:
.text._Z8calcDistPKfS0_iiPfi:
[----:B------:R-:W-:Y:S01]  /*0000*/  LDC R1, c[0x0][0x37c] ;  /* 0x0000df00ff017b82 */ /* 0x000fe20000000800 */
[----:B------:R-:W0:Y:S07]  /*0010*/  S2R R5, SR_TID.X ;  /* 0x0000000000057919 */ /* 0x000e2e0000002100 */
[----:B------:R-:W0:Y:S08]  /*0020*/  S2UR UR4, SR_CTAID.X ;  /* 0x00000000000479c3 */ /* 0x000e300000002500 */
[----:B------:R-:W0:Y:S08]  /*0030*/  LDC R0, c[0x0][0x360] ;  /* 0x0000d800ff007b82 */ /* 0x000e300000000800 */
[----:B------:R-:W1:Y:S01]  /*0040*/  LDC.64 R6, c[0x0][0x390] ;  /* 0x0000e400ff067b82 */ /* 0x000e620000000a00 */
[----:B0-----:R-:W-:Y:S01]  /*0050*/  IMAD R5, R0, UR4, R5 ;  /* 0x0000000400057c24 */ /* 0x001fe2000f8e0205 */
[----:B-1----:R-:W-:-:S04]  /*0060*/  ISETP.GE.AND P0, PT, R7, 0x1, PT ;  /* 0x000000010700780c */ /* 0x002fc80003f06270 */
[----:B------:R-:W-:-:S13]  /*0070*/  ISETP.GE.OR P0, PT, R5, R6, !P0 ;  /* 0x000000060500720c */ /* 0x000fda0004706670 */
[----:B------:R-:W-:Y:S05]  /*0080*/  @P0 EXIT ;  /* 0x000000000000094d */ /* 0x000fea0003800000 */
[----:B------:R-:W0:Y:S01]  /*0090*/  LDC.64 R2, c[0x0][0x380] ;  /* 0x0000e000ff027b82 */ /* 0x000e220000000a00 */
[C---:B------:R-:W-:Y:S01]  /*00a0*/  ISETP.GE.U32.AND P1, PT, R7.reuse, 0x10, PT ;  /* 0x000000100700780c */ /* 0x040fe20003f26070 */
[----:B------:R-:W1:Y:S01]  /*00b0*/  LDCU.64 UR8, c[0x0][0x358] ;  /* 0x00006b00ff0877ac */ /* 0x000e620008000a00 */
[----:B------:R-:W-:Y:S01]  /*00c0*/  LOP3.LUT R14, R7, 0xf, RZ, 0xc0, !PT ;  /* 0x0000000f070e7812 */ /* 0x000fe200078ec0ff */
[----:B------:R-:W-:-:S03]  /*00d0*/  IMAD R0, R5, R7, RZ ;  /* 0x0000000705007224 */ /* 0x000fc600078e02ff */
[----:B------:R-:W-:Y:S01]  /*00e0*/  ISETP.NE.AND P0, PT, R14, RZ, PT ;  /* 0x000000ff0e00720c */ /* 0x000fe20003f05270 */
[----:B0-----:R-:W-:-:S04]  /*00f0*/  IMAD.WIDE R2, R5, 0x4, R2 ;  /* 0x0000000405027825 */ /* 0x001fc800078e0202 */
[----:B------:R-:W-:Y:S02]  /*0100*/  HFMA2 R5, -RZ, RZ, 0, 0 ;  /* 0x00000000ff057431 */ /* 0x000fe400000001ff */
[----:B-1----:R-:W-:Y:S06]  /*0110*/  @!P1 BRA `(.L_x_92) ;  /* 0x0000000400909947 */ /* 0x002fec0003800000 */
[----:B------:R-:W0:Y:S01]  /*0120*/  LDCU.64 UR6, c[0x0][0x388] ;  /* 0x00007100ff0677ac */ /* 0x000e220008000a00 */
[----:B------:R-:W-:Y:S02]  /*0130*/  LOP3.LUT R5, R7, 0x7ffffff0, RZ, 0xc0, !PT ;  /* 0x7ffffff007057812 */ /* 0x000fe400078ec0ff */
[----:B------:R-:W-:Y:S01]  /*0140*/  MOV R4, R0 ;  /* 0x0000000000047202 */ /* 0x000fe20000000f00 */
[----:B------:R-:W1:Y:S01]  /*0150*/  LDCU.64 UR4, c[0x0][0x398] ;  /* 0x00007300ff0477ac */ /* 0x000e620008000a00 */
[----:B------:R-:W-:Y:S01]  /*0160*/  IADD3 R6, PT, PT, -R5, RZ, RZ ;  /* 0x000000ff05067210 */ /* 0x000fe20007ffe1ff */
[----:B0-----:R-:W-:-:S04]  /*0170*/  UIADD3 UR6, UP0, UPT, UR6, 0x20, URZ ;  /* 0x0000002006067890 */ /* 0x001fc8000ff1e0ff */
[----:B------:R-:W-:Y:S02]  /*0180*/  UIADD3.X UR7, UPT, UPT, URZ, UR7, URZ, UP0, !UPT ;  /* 0x00000007ff077290 */ /* 0x000fe400087fe4ff */
[----:B-1----:R-:W-:Y:S01]  /*0190*/  UIADD3 UR4, UP1, UPT, UR4, 0x20, URZ ;  /* 0x0000002004047890 */ /* 0x002fe2000ff3e0ff */
[----:B------:R-:W-:-:S03]  /*01a0*/  MOV R8, UR6 ;  /* 0x0000000600087c02 */ /* 0x000fc60008000f00 */
[----:B------:R-:W-:Y:S01]  /*01b0*/  MOV R9, UR7 ;  /* 0x0000000700097c02 */ /* 0x000fe20008000f00 */
[----:B------:R-:W-:-:S12]  /*01c0*/  UIADD3.X UR5, UPT, UPT, URZ, UR5, URZ, UP1, !UPT ;  /* 0x00000005ff057290 */ /* 0x000fd80008ffe4ff */
.L_x_93:
[----:B------:R-:W2:Y:S04]  /*01d0*/  LDG.E R12, desc[UR8][R2.64] ;  /* 0x00000008020c7981 */ /* 0x000ea8000c1e1900 */
[----:B0-----:R-:W2:Y:S01]  /*01e0*/  LDG.E R13, desc[UR8][R8.64+-0x20] ;  /* 0xffffe008080d7981 */ /* 0x001ea2000c1e1900 */
[----:B------:R-:W-:Y:S02]  /*01f0*/  MOV R10, UR4 ;  /* 0x00000004000a7c02 */ /* 0x000fe40008000f00 */
[----:B------:R-:W-:-:S03]  /*0200*/  MOV R11, UR5 ;  /* 0x00000005000b7c02 */ /* 0x000fc60008000f00 */
[----:B------:R-:W-:-:S04]  /*0210*/  IMAD.WIDE R10, R4, 0x4, R10 ;  /* 0x00000004040a7825 */ /* 0x000fc800078e020a */
[----:B--2---:R-:W-:-:S04]  /*0220*/  FADD R12, R12, -R13 ;  /* 0x8000000d0c0c7221 */ /* 0x004fc80000000000 */
[----:B------:R-:W-:-:S05]  /*0230*/  FADD R15, |R12|, -RZ ;  /* 0x800000ff0c0f7221 */ /* 0x000fca0000000200 */
[----:B------:R0:W-:Y:S04]  /*0240*/  STG.E desc[UR8][R10.64+-0x20], R15 ;  /* 0xffffe00f0a007986 */ /* 0x0001e8000c101908 */
[----:B------:R-:W2:Y:S04]  /*0250*/  LDG.E R12, desc[UR8][R2.64] ;  /* 0x00000008020c7981 */ /* 0x000ea8000c1e1900 */
[----:B------:R-:W2:Y:S02]  /*0260*/  LDG.E R13, desc[UR8][R8.64+-0x1c] ;  /* 0xffffe408080d7981 */ /* 0x000ea4000c1e1900 */
        /* <DEDUP_REMOVED lines=8> */
[----:B------:R-:W3:Y:S04]  /*02f0*/  LDG.E R12, desc[UR8][R2.64] ;  /* 0x00000008020c7981 */ /* 0x000ee8000c1e1900 */
[----:B------:R-:W3:Y:S02]  /*0300*/  LDG.E R13, desc[UR8][R8.64+-0x14] ;  /* 0xffffec08080d7981 */ /* 0x000ee4000c1e1900 */
[----:B---3--:R-:W-:-:S04]  /*0310*/  FADD R12, R12, -R13 ;  /* 0x8000000d0c0c7221 */ /* 0x008fc80000000000 */
[----:B0-----:R-:W-:-:S05]  /*0320*/  FADD R15, |R12|, -RZ ;  /* 0x800000ff0c0f7221 */ /* 0x001fca0000000200 */
[----:B------:R0:W-:Y:S04]  /*0330*/  STG.E desc[UR8][R10.64+-0x14], R15 ;  /* 0xffffec0f0a007986 */ /* 0x0001e8000c101908 */
[----:B------:R-:W3:Y:S04]  /*0340*/  LDG.E R12, desc[UR8][R2.64] ;  /* 0x00000008020c7981 */ /* 0x000ee8000c1e1900 */
[----:B------:R-:W3:Y:S02]  /*0350*/  LDG.E R13, desc[UR8][R8.64+-0x10] ;  /* 0xfffff008080d7981 */ /* 0x000ee4000c1e1900 */
[----:B---3--:R-:W-:-:S04]  /*0360*/  FADD R12, R12, -R13 ;  /* 0x8000000d0c0c7221 */ /* 0x008fc80000000000 */
[----:B-1----:R-:W-:-:S05]  /*0370*/  FADD R17, |R12|, -RZ ;  /* 0x800000ff0c117221 */ /* 0x002fca0000000200 */
[----:B------:R1:W-:Y:S04]  /*0380*/  STG.E desc[UR8][R10.64+-0x10], R17 ;  /* 0xfffff0110a007986 */ /* 0x0003e8000c101908 */
[----:B------:R-:W3:Y:S04]  /*0390*/  LDG.E R12, desc[UR8][R2.64] ;  /* 0x00000008020c7981 */ /* 0x000ee8000c1e1900 */
[----:B------:R-:W3:Y:S02]  /*03a0*/  LDG.E R13, desc[UR8][R8.64+-0xc] ;  /* 0xfffff408080d7981 */ /* 0x000ee4000c1e1900 */
[----:B---3--:R-:W-:-:S04]  /*03b0*/  FADD R12, R12, -R13 ;  /* 0x8000000d0c0c7221 */ /* 0x008fc80000000000 */
[----:B--2---:R-:W-:-:S05]  /*03c0*/  FADD R19, |R12|, -RZ ;  /* 0x800000ff0c137221 */ /* 0x004fca0000000200 */
        /* <DEDUP_REMOVED lines=46> */
[----:B------:R-:W2:Y:S04]  /*06b0*/  LDG.E R12, desc[UR8][R2.64] ;  /* 0x00000008020c7981 */ /* 0x000ea8000c1e1900 */
[----:B------:R1:W2:Y:S01]  /*06c0*/  LDG.E R13, desc[UR8][R8.64+0x1c] ;  /* 0x00001c08080d7981 */ /* 0x0002a2000c1e1900 */
[----:B------:R-:W-:Y:S02]  /*06d0*/  IADD3 R6, PT, PT, R6, 0x10, RZ ;  /* 0x0000001006067810 */ /* 0x000fe40007ffe0ff */
[----:B------:R-:W-:-:S02]  /*06e0*/  IADD3 R4, PT, PT, R4, 0x10, RZ ;  /* 0x0000001004047810 */ /* 0x000fc40007ffe0ff */
[----:B------:R-:W-:Y:S02]  /*06f0*/  ISETP.NE.AND P1, PT, R6, RZ, PT ;  /* 0x000000ff0600720c */ /* 0x000fe40003f25270 */
[----:B-1----:R-:W-:-:S04]  /*0700*/  IADD3 R8, P2, PT, R8, 0x40, RZ ;  /* 0x0000004008087810 */ /* 0x002fc80007f5e0ff */
[----:B------:R-:W-:Y:S01]  /*0710*/  IADD3.X R9, PT, PT, RZ, R9, RZ, P2, !PT ;  /* 0x00000009ff097210 */ /* 0x000fe200017fe4ff */
[----:B--2---:R-:W-:-:S04]  /*0720*/  FADD R12, R12, -R13 ;  /* 0x8000000d0c0c7221 */ /* 0x004fc80000000000 */
[----:B------:R-:W-:-:S05]  /*0730*/  FADD R13, |R12|, -RZ ;  /* 0x800000ff0c0d7221 */ /* 0x000fca0000000200 */
[----:B------:R0:W-:Y:S01]  /*0740*/  STG.E desc[UR8][R10.64+0x1c], R13 ;  /* 0x00001c0d0a007986 */ /* 0x0001e2000c101908 */
[----:B------:R-:W-:Y:S05]  /*0750*/  @P1 BRA `(.L_x_93) ;  /* 0xfffffff8009c1947 */ /* 0x000fea000383ffff */
.L_x_92:
[----:B------:R-:W-:Y:S05]  /*0760*/  @!P0 EXIT ;  /* 0x000000000000894d */ /* 0x000fea0003800000 */
[----:B------:R-:W-:Y:S02]  /*0770*/  ISETP.GE.U32.AND P0, PT, R14, 0x8, PT ;  /* 0x000000080e00780c */ /* 0x000fe40003f06070 */
[----:B------:R-:W-:-:S04]  /*0780*/  LOP3.LUT R6, R7, 0x7, RZ, 0xc0, !PT ;  /* 0x0000000707067812 */ /* 0x000fc800078ec0ff */
[----:B------:R-:W-:-:S07]  /*0790*/  ISETP.NE.AND P1, PT, R6, RZ, PT ;  /* 0x000000ff0600720c */ /* 0x000fce0003f25270 */
[----:B------:R-:W-:Y:S06]  /*07a0*/  @!P0 BRA `(.L_x_94) ;  /* 0x0000000000b88947 */ /* 0x000fec0003800000 */
[----:B------:R-:W1:Y:S01]  /*07b0*/  LDC.64 R8, c[0x0][0x388] ;  /* 0x0000e200ff087b82 */ /* 0x000e620000000a00 */
[----:B------:R-:W2:Y:S07]  /*07c0*/  LDG.E R4, desc[UR8][R2.64] ;  /* 0x0000000802047981 */ /* 0x000eae000c1e1900 */
[----:B0-----:R-:W0:Y:S01]  /*07d0*/  LDC.64 R10, c[0x0][0x398] ;  /* 0x0000e600ff0a7b82 */ /* 0x001e220000000a00 */
[----:B-1----:R-:W-:-:S05]  /*07e0*/  IMAD.WIDE.U32 R8, R5, 0x4, R8 ;  /* 0x0000000405087825 */ /* 0x002fca00078e0008 */
[----:B------:R-:W2:Y:S01]  /*07f0*/  LDG.E R13, desc[UR8][R8.64] ;  /* 0x00000008080d7981 */ /* 0x000ea2000c1e1900 */
[----:B------:R-:W-:-:S05]  /*0800*/  IADD3 R15, PT, PT, R0, R5, RZ ;  /* 0x00000005000f7210 */ /* 0x000fca0007ffe0ff */
[----:B0-----:R-:W-:-:S04]  /*0810*/  IMAD.WIDE R10, R15, 0x4, R10 ;  /* 0x000000040f0a7825 */ /* 0x001fc800078e020a */
        /* <DEDUP_REMOVED lines=29> */
[----:B------:R-:W2:Y:S02]  /*09f0*/  LDG.E R13, desc[UR8][R8.64+0x18] ;  /* 0x00001808080d7981 */ /* 0x000ea4000c1e1900 */
[----:B--2---:R-:W-:-:S04]  /*0a00*/  FADD R4, R4, -R13 ;  /* 0x8000000d04047221 */ /* 0x004fc80000000000 */
[----:B0-----:R-:W-:-:S05]  /*0a10*/  FADD R15, |R4|, -RZ ;  /* 0x800000ff040f7221 */ /* 0x001fca0000000200 */
[----:B------:R1:W-:Y:S04]  /*0a20*/  STG.E desc[UR8][R10.64+0x18], R15 ;  /* 0x0000180f0a007986 */ /* 0x0003e8000c101908 */
[----:B------:R-:W2:Y:S04]  /*0a30*/  LDG.E R13, desc[UR8][R8.64+0x1c] ;  /* 0x00001c08080d7981 */ /* 0x000ea8000c1e1900 */
[----:B------:R-:W2:Y:S01]  /*0a40*/  LDG.E R4, desc[UR8][R2.64] ;  /* 0x0000000802047981 */ /* 0x000ea2000c1e1900 */
[----:B------:R-:W-:Y:S01]  /*0a50*/  IADD3 R5, PT, PT, R5, 0x8, RZ ;  /* 0x0000000805057810 */ /* 0x000fe20007ffe0ff */
[----:B--2---:R-:W-:-:S04]  /*0a60*/  FADD R4, R4, -R13 ;  /* 0x8000000d04047221 */ /* 0x004fc80000000000 */
[----:B------:R-:W-:-:S05]  /*0a70*/  FADD R13, |R4|, -RZ ;  /* 0x800000ff040d7221 */ /* 0x000fca0000000200 */
[----:B------:R1:W-:Y:S02]  /*0a80*/  STG.E desc[UR8][R10.64+0x1c], R13 ;  /* 0x00001c0d0a007986 */ /* 0x0003e4000c101908 */
.L_x_94:
[----:B------:R-:W-:Y:S05]  /*0a90*/  @!P1 EXIT ;  /* 0x000000000000994d */ /* 0x000fea0003800000 */
[----:B------:R-:W-:Y:S02]  /*0aa0*/  ISETP.GE.U32.AND P0, PT, R6, 0x4, PT ;  /* 0x000000040600780c */ /* 0x000fe40003f06070 */
[----:B------:R-:W-:-:S04]  /*0ab0*/  LOP3.LUT R4, R7, 0x3, RZ, 0xc0, !PT ;  /* 0x0000000307047812 */ /* 0x000fc800078ec0ff */
[----:B------:R-:W-:-:S07]  /*0ac0*/  ISETP.NE.AND P1, PT, R4, RZ, PT ;  /* 0x000000ff0400720c */ /* 0x000fce0003f25270 */
[----:B------:R-:W-:Y:S06]  /*0ad0*/  @!P0 BRA `(.L_x_95) ;  /* 0x0000000000688947 */ /* 0x000fec0003800000 */
[----:B------:R-:W2:Y:S01]  /*0ae0*/  LDC.64 R6, c[0x0][0x388] ;  /* 0x0000e200ff067b82 */ /* 0x000ea20000000a00 */
[----:B01----:R-:W3:Y:S07]  /*0af0*/  LDG.E R10, desc[UR8][R2.64] ;  /* 0x00000008020a7981 */ /* 0x003eee000c1e1900 */
[----:B------:R-:W0:Y:S01]  /*0b00*/  LDC.64 R8, c[0x0][0x398] ;  /* 0x0000e600ff087b82 */ /* 0x000e220000000a00 */
[----:B--2---:R-:W-:-:S05]  /*0b10*/  IMAD.WIDE.U32 R6, R5, 0x4, R6 ;  /* 0x0000000405067825 */ /* 0x004fca00078e0006 */
[----:B------:R-:W3:Y:S01]  /*0b20*/  LDG.E R11, desc[UR8][R6.64] ;  /* 0x00000008060b7981 */ /* 0x000ee2000c1e1900 */
[----:B------:R-:W-:-:S05]  /*0b30*/  IADD3 R13, PT, PT, R0, R5, RZ ;  /* 0x00000005000d7210 */ /* 0x000fca0007ffe0ff */
[----:B0-----:R-:W-:-:S04]  /*0b40*/  IMAD.WIDE R8, R13, 0x4, R8 ;  /* 0x000000040d087825 */ /* 0x001fc800078e0208 */
[----:B---3--:R-:W-:-:S04]  /*0b50*/  FADD R10, R10, -R11 ;  /* 0x8000000b0a0a7221 */ /* 0x008fc80000000000 */
[----:B------:R-:W-:-:S05]  /*0b60*/  FADD R13, |R10|, -RZ ;  /* 0x800000ff0a0d7221 */ /* 0x000fca0000000200 */
[----:B------:R2:W-:Y:S04]  /*0b70*/  STG.E desc[UR8][R8.64], R13 ;  /* 0x0000000d08007986 */ /* 0x0005e8000c101908 */
[----:B------:R-:W3:Y:S04]  /*0b80*/  LDG.E R10, desc[UR8][R2.64] ;  /* 0x00000008020a7981 */ /* 0x000ee8000c1e1900 */
[----:B------:R-:W3:Y:S02]  /*0b90*/  LDG.E R11, desc[UR8][R6.64+0x4] ;  /* 0x00000408060b7981 */ /* 0x000ee4000c1e1900 */
        /* <DEDUP_REMOVED lines=9> */
[----:B------:R-:W3:Y:S01]  /*0c30*/  LDG.E R10, desc[UR8][R2.64] ;  /* 0x00000008020a7981 */ /* 0x000ee2000c1e1900 */
[----:B------:R-:W-:Y:S01]  /*0c40*/  IADD3 R5, PT, PT, R5, 0x4, RZ ;  /* 0x0000000405057810 */ /* 0x000fe20007ffe0ff */
[----:B---3--:R-:W-:-:S04]  /*0c50*/  FADD R10, R10, -R11 ;  /* 0x8000000b0a0a7221 */ /* 0x008fc80000000000 */
[----:B------:R-:W-:-:S05]  /*0c60*/  FADD R11, |R10|, -RZ ;  /* 0x800000ff0a0b7221 */ /* 0x000fca0000000200 */
[----:B------:R2:W-:Y:S02]  /*0c70*/  STG.E desc[UR8][R8.64+0xc], R11 ;  /* 0x00000c0b08007986 */ /* 0x0005e4000c101908 */
.L_x_95:
[----:B------:R-:W-:Y:S05]  /*0c80*/  @!P1 EXIT ;  /* 0x000000000000994d */ /* 0x000fea0003800000 */
[----:B--2---:R-:W2:Y:S01]  /*0c90*/  LDC.64 R8, c[0x0][0x388] ;  /* 0x0000e200ff087b82 */ /* 0x004ea20000000a00 */
[----:B01----:R-:W-:Y:S02]  /*0ca0*/  IADD3 R11, PT, PT, R0, R5, RZ ;  /* 0x00000005000b7210 */ /* 0x003fe40007ffe0ff */
[----:B------:R-:W-:-:S05]  /*0cb0*/  IADD3 R0, PT, PT, -R4, RZ, RZ ;  /* 0x000000ff04007210 */ /* 0x000fca0007ffe1ff */
[----:B------:R-:W0:Y:S01]  /*0cc0*/  LDC.64 R6, c[0x0][0x398] ;  /* 0x0000e600ff067b82 */ /* 0x000e220000000a00 */
[----:B--2---:R-:W-:-:S07]  /*0cd0*/  IMAD.WIDE.U32 R8, R5, 0x4, R8 ;  /* 0x0000000405087825 */ /* 0x004fce00078e0008 */
.L_x_96:
[----:B-1----:R-:W2:Y:S04]  /*0ce0*/  LDG.E R4, desc[UR8][R2.64] ;  /* 0x0000000802047981 */ /* 0x002ea8000c1e1900 */
[----:B------:R1:W2:Y:S01]  /*0cf0*/  LDG.E R5, desc[UR8][R8.64] ;  /* 0x0000000808057981 */ /* 0x0002a2000c1e1900 */
[----:B------:R-:W-:-:S04]  /*0d00*/  IADD3 R0, PT, PT, R0, 0x1, RZ ;  /* 0x0000000100007810 */ /* 0x000fc80007ffe0ff */
[----:B------:R-:W-:Y:S02]  /*0d10*/  ISETP.NE.AND P0, PT, R0, RZ, PT ;  /* 0x000000ff0000720c */ /* 0x000fe40003f05270 */
[----:B-1----:R-:W-:-:S04]  /*0d20*/  IADD3 R8, P1, PT, R8, 0x4, RZ ;  /* 0x0000000408087810 */ /* 0x002fc80007f3e0ff */
[----:B------:R-:W-:Y:S01]  /*0d30*/  IADD3.X R9, PT, PT, RZ, R9, RZ, P1, !PT ;  /* 0x00000009ff097210 */ /* 0x000fe20000ffe4ff */
[----:B--2---:R-:W-:Y:S01]  /*0d40*/  FADD R10, R4, -R5 ;  /* 0x80000005040a7221 */ /* 0x004fe20000000000 */
[C---:B0-----:R-:W-:Y:S01]  /*0d50*/  IMAD.WIDE R4, R11.reuse, 0x4, R6 ;  /* 0x000000040b047825 */ /* 0x041fe200078e0206 */
[----:B------:R-:W-:-:S03]  /*0d60*/  IADD3 R11, PT, PT, R11, 0x1, RZ ;  /* 0x000000010b0b7810 */ /* 0x000fc60007ffe0ff */
[----:B------:R-:W-:-:S05]  /*0d70*/  FADD R13, |R10|, -RZ ;  /* 0x800000ff0a0d7221 */ /* 0x000fca0000000200 */
[----:B------:R1:W-:Y:S01]  /*0d80*/  STG.E desc[UR8][R4.64], R13 ;  /* 0x0000000d04007986 */ /* 0x0003e2000c101908 */
[----:B------:R-:W-:Y:S05]  /*0d90*/  @P0 BRA `(.L_x_96) ;  /* 0xfffffffc00d00947 */ /* 0x000fea000383ffff */
[----:B------:R-:W-:Y:S05]  /*0da0*/  EXIT ;  /* 0x000000000000794d */ /* 0x000fea0003800000 */
.L_x_97:
        /* <DEDUP_REMOVED lines=13> */
.L_x_104:


//--------------------- .nv.global.init           --------------------------
	.section	.nv.global.init,"aw",@progbits
.nv.global.init:
	.type		$str,@object
	.size		$str,(.L_0 - $str)
$str:
        /*0000*/ 	.byte	0x43, 0x41, 0x4c, 0x43, 0x5f, 0x4d, 0x55, 0x3a, 0x20, 0x69, 0x74, 0x20, 0x3d, 0x20, 0x25, 0x64
        /*0010*/ 	.byte	0x20, 0x3c, 0x3e, 0x20, 0x4e, 0x45, 0x57, 0x5f, 0x4d, 0x55, 0x5b, 0x25, 0x64, 0x2c, 0x20, 0x25
        /*0020*/ 	.byte	0x64, 0x5d, 0x20, 0x3d, 0x20, 0x25, 0x66, 0x0a, 0x00
.L_0:


//--------------------- .nv.shared._Z12defuzzLabelsPKfiiPi --------------------------
	.section	.nv.shared._Z12defuzzLabelsPKfiiPi,"aw",@nobits
	.sectionflags	@""
	.align	16
	.zero		1024


//--------------------- .nv.shared.reserved.0     --------------------------
	.section	.nv.shared.reserved.0,"aw",@nobits
	.weak		__nv_reservedSMEM_offset_0_alias
	.size		__nv_reservedSMEM_offset_0_alias, 0, 64
	.other		__nv_reservedSMEM_offset_0_alias,@"STO_CUDA_RESERVED_SHARED STV_DEFAULT"
__nv_reservedSMEM_offset_0_alias:
	.zero		0
	.zero		64


//--------------------- .nv.shared._Z19globalReduceCentersPK7ClusteriiPfi --------------------------
	.section	.nv.shared._Z19globalReduceCentersPK7ClusteriiPfi,"aw",@nobits
	.sectionflags	@""
	.align	16
	.zero		1024


//--------------------- .nv.shared._Z13reduceCentersPKfS0_iifP7Clusteri --------------------------
	.section	.nv.shared._Z13reduceCentersPKfS0_iifP7Clusteri,"aw",@nobits
	.sectionflags	@""
	.align	16
	.zero		1024


//--------------------- .nv.shared._Z6calcMuPKfS0_S0_iifPfi --------------------------
	.section	.nv.shared._Z6calcMuPKfS0_S0_iifPfi,"aw",@nobits
	.sectionflags	@""
	.align	16
	.zero		1024


//--------------------- .nv.shared._Z8calcDistPKfS0_iiPfi --------------------------
	.section	.nv.shared._Z8calcDistPKfS0_iiPfi,"aw",@nobits
	.sectionflags	@""
	.align	16
	.zero		1024


//--------------------- .nv.constant0._Z12defuzzLabelsPKfiiPi --------------------------
	.section	.nv.constant0._Z12defuzzLabelsPKfiiPi,"a",@progbits
	.sectionflags	@""
	.align	4
.nv.constant0._Z12defuzzLabelsPKfiiPi:
	.zero		920


//--------------------- .nv.constant0._Z19globalReduceCentersPK7ClusteriiPfi --------------------------
	.section	.nv.constant0._Z19globalReduceCentersPK7ClusteriiPfi,"a",@progbits
	.sectionflags	@""
	.align	4
.nv.constant0._Z19globalReduceCentersPK7ClusteriiPfi:
	.zero		924


//--------------------- .nv.constant0._Z13reduceCentersPKfS0_iifP7Clusteri --------------------------
	.section	.nv.constant0._Z13reduceCentersPKfS0_iifP7Clusteri,"a",@progbits
	.sectionflags	@""
	.align	4
.nv.constant0._Z13reduceCentersPKfS0_iifP7Clusteri:
	.zero		940


//--------------------- .nv.constant0._Z6calcMuPKfS0_S0_iifPfi --------------------------
	.section	.nv.constant0._Z6calcMuPKfS0_S0_iifPfi,"a",@progbits
	.sectionflags	@""
	.align	4
.nv.constant0._Z6calcMuPKfS0_S0_iifPfi:
	.zero		948


//--------------------- .nv.constant0._Z8calcDistPKfS0_iiPfi --------------------------
	.section	.nv.constant0._Z8calcDistPKfS0_iiPfi,"a",@progbits
	.sectionflags	@""
	.align	4
.nv.constant0._Z8calcDistPKfS0_iiPfi:
	.zero		932


//--------------------- SYMBOLS --------------------------

	.type		.nv.reservedSmem.offset0,@object
	.size		.nv.reservedSmem.offset0,0x4
	.type		.nv.reservedSmem.cap,@object
	.size		.nv.reservedSmem.cap,0x4
	.type		vprintf,@function
